// auto-generated by cutlass_sweep.fmha — config: {"arch": "sm_90", "direction": "bwd", "dtype": "fp16", "head_dim": 256, "mask": "causal", "schedule": "cooperative", "tile_kv": 128, "tile_q": 64}
#include "cutlass/cutlass.h"
#include "cute/tensor.hpp"
#include "cutlass/device_kernel.h"
#include "cutlass/kernel_hardware_info.h"
#include "88_hopper_fmha/collective/fmha_fusion.hpp"
#include "88_hopper_fmha/collective/fmha_collective_bwd_tma_warpspecialized.hpp"
#include "88_hopper_fmha/collective/fmha_epilogue_bwd.hpp"
#include "88_hopper_fmha/kernel/fmha_kernel_tma_warpspecialized.hpp"
#include "88_hopper_fmha/kernel/fmha_tile_scheduler.hpp"

using namespace cute;
using Element = cutlass::half_t;
using TileShape = Shape<_64, _128, _256>;

using Mainloop = cutlass::fmha::collective::FmhaBwdMainloopTmaWarpSpecialized<
    Element, float, TileShape,
    cutlass::fmha::collective::FusionBwdAdapter<cutlass::fmha::collective::CausalFusion>>;
using Epilogue = cutlass::fmha::collective::FmhaBwdEpilogueKV<
    Element, float, typename Mainloop::TileShapePV>;
using Kernel = cutlass::fmha::kernel::FmhaKernelTmaWarpSpecialized<
    Mainloop, Epilogue,
    cutlass::fmha::kernel::TileSchedulerBwdAdapter<
        cutlass::fmha::kernel::IndividualTileScheduler>>;

auto* _anchor = &cutlass::device_kernel<Kernel>;


// ===== COMPILED SASS (sm_90a) =====

	.target	sm_90a

	.elftype	@"ET_EXEC"


//--------------------- .note.nv.tkinfo           --------------------------
	.section	.note.nv.tkinfo,"",@"SHT_NOTE"
	.sectionflags	@"SHF_NOTE_NV_TKINFO"
	.tkinfo
        /*0018*/ 	.word	0x00000002
        /*0030*/ 	.string	""
        /*0030*/ 	.string	"ptxas"
        /*0030*/ 	.string	"Cuda compilation tools, release 13.0, V13.0.88"
        /*0030*/ 	.string	"Build cuda_13.0.r13.0/compiler.36424714_0"
        /*0030*/ 	.string	"-arch sm_90a -m 64 "



//--------------------- .note.nv.cuinfo           --------------------------
	.section	.note.nv.cuinfo,"",@"SHT_NOTE"
	.sectionflags	@"SHF_NOTE_NV_CUINFO"
        /*0018*/ 	.short	0x0002
        /*001a*/ 	.short	0x005a
        /*001c*/ 	.short	0x0082
	.zero		2


//--------------------- .nv.info                  --------------------------
	.section	.nv.info,"",@"SHT_CUDA_INFO"
	.align	4


	//----- nvinfo : EIATTR_REGCOUNT
	.align		4
        /*0000*/ 	.byte	0x04, 0x2f
        /*0002*/ 	.short	(.L_16 - .L_15)
	.align		4
.L_15:
        /*0004*/ 	.word	index@(_ZN7cutlass13device_kernelINS_4fmha6kernel28FmhaKernelTmaWarpSpecializedINS1_10collective33FmhaBwdMainloopTmaWarpSpecializedINS_6half_tEfN4cute5tupleIJNS7_1CILi64EEENS9_ILi128EEENS9_ILi256EEEEEENS4_16FusionBwdAdapterINS4_12CausalFusionEEEJEEENS4_17FmhaBwdEpilogueKVIS6_fNS8_IJSA_SC_SA_EEEEENS2_23TileSchedulerBwdAdapterINS2_23IndividualTileSchedulerEEEJEEEEEvNT_6ParamsE)
        /*0008*/ 	.word	0x000000a8


	//----- nvinfo : EIATTR_FRAME_SIZE
	.align		4
.L_16:
        /*000c*/ 	.byte	0x04, 0x11
        /*000e*/ 	.short	(.L_18 - .L_17)
	.align		4
.L_17:
        /*0010*/ 	.word	index@(_ZN7cutlass13device_kernelINS_4fmha6kernel28FmhaKernelTmaWarpSpecializedINS1_10collective33FmhaBwdMainloopTmaWarpSpecializedINS_6half_tEfN4cute5tupleIJNS7_1CILi64EEENS9_ILi128EEENS9_ILi256EEEEEENS4_16FusionBwdAdapterINS4_12CausalFusionEEEJEEENS4_17FmhaBwdEpilogueKVIS6_fNS8_IJSA_SC_SA_EEEEENS2_23TileSchedulerBwdAdapterINS2_23IndividualTileSchedulerEEEJEEEEEvNT_6ParamsE)
        /*0014*/ 	.word	0x00000540


	//----- nvinfo : EIATTR_MIN_STACK_SIZE
	.align		4
.L_18:
        /*0018*/ 	.byte	0x04, 0x12
        /*001a*/ 	.short	(.L_20 - .L_19)
	.align		4
.L_19:
        /*001c*/ 	.word	index@(_ZN7cutlass13device_kernelINS_4fmha6kernel28FmhaKernelTmaWarpSpecializedINS1_10collective33FmhaBwdMainloopTmaWarpSpecializedINS_6half_tEfN4cute5tupleIJNS7_1CILi64EEENS9_ILi128EEENS9_ILi256EEEEEENS4_16FusionBwdAdapterINS4_12CausalFusionEEEJEEENS4_17FmhaBwdEpilogueKVIS6_fNS8_IJSA_SC_SA_EEEEENS2_23TileSchedulerBwdAdapterINS2_23IndividualTileSchedulerEEEJEEEEEvNT_6ParamsE)
        /*0020*/ 	.word	0x00000540
.L_20:


//--------------------- .nv.compat                --------------------------
	.section	.nv.compat,"",@"SHT_CUDA_COMPAT_INFO"
	.align	4
        /*0000*/ 	.byte	0x02, 0x09, 0x01, 0x00, 0x02, 0x02, 0x04, 0x00, 0x02, 0x05, 0x05, 0x00, 0x03, 0x07, 0x01, 0x01
        /*0010*/ 	.byte	0x02, 0x03, 0x01, 0x00, 0x02, 0x06, 0x01, 0x00, 0x04, 0x0b, 0x08, 0x00, 0x00, 0x00, 0x00, 0x00
        /*0020*/ 	.byte	0x00, 0x00, 0x00, 0x00


//--------------------- .nv.info._ZN7cutlass13device_kernelINS_4fmha6kernel28FmhaKernelTmaWarpSpecializedINS1_10collective33FmhaBwdMainloopTmaWarpSpecializedINS_6half_tEfN4cute5tupleIJNS7_1CILi64EEENS9_ILi128EEENS9_ILi256EEEEEENS4_16FusionBwdAdapterINS4_12CausalFusionEEEJEEENS4_17FmhaBwdEpilogueKVIS6_fNS8_IJSA_SC_SA_EEEEENS2_23TileSchedulerBwdAdapterINS2_23IndividualTileSchedulerEEEJEEEEEvNT_6ParamsE --------------------------
	.section	.nv.info._ZN7cutlass13device_kernelINS_4fmha6kernel28FmhaKernelTmaWarpSpecializedINS1_10collective33FmhaBwdMainloopTmaWarpSpecializedINS_6half_tEfN4cute5tupleIJNS7_1CILi64EEENS9_ILi128EEENS9_ILi256EEEEEENS4_16FusionBwdAdapterINS4_12CausalFusionEEEJEEENS4_17FmhaBwdEpilogueKVIS6_fNS8_IJSA_SC_SA_EEEEENS2_23TileSchedulerBwdAdapterINS2_23IndividualTileSchedulerEEEJEEEEEvNT_6ParamsE,"",@"SHT_CUDA_INFO"
	.sectionflags	@""
	.align	4


	//----- nvinfo : EIATTR_CUDA_API_VERSION
	.align		4
        /*0000*/ 	.byte	0x04, 0x37
        /*0002*/ 	.short	(.L_22 - .L_21)
.L_21:
        /*0004*/ 	.word	0x00000082


	//----- nvinfo : EIATTR_KPARAM_INFO
	.align		4
.L_22:
        /*0008*/ 	.byte	0x04, 0x17
        /*000a*/ 	.short	(.L_24 - .L_23)
.L_23:
        /*000c*/ 	.word	0x00000000
        /*0010*/ 	.short	0x0000
        /*0012*/ 	.short	0x0070
        /*0014*/ 	.byte	0x00, 0xf0, 0x01, 0x3a


	//----- nvinfo : EIATTR_SPARSE_MMA_MASK
	.align		4
.L_24:
        /*0018*/ 	.byte	0x03, 0x50
        /*001a*/ 	.short	0x0000


	//----- nvinfo : EIATTR_MAXREG_COUNT
	.align		4
        /*001c*/ 	.byte	0x03, 0x1b
        /*001e*/ 	.short	0x00a8


	//----- nvinfo : EIATTR_NUM_BARRIERS
	.align		4
        /*0020*/ 	.byte	0x02, 0x4c
        /*0022*/ 	.byte	0x02
	.zero		1


	//----- nvinfo : EIATTR_EXTERNS
	.align		4
        /*0024*/ 	.byte	0x04, 0x0f
        /*0026*/ 	.short	(.L_26 - .L_25)


	//   ....[0]....
	.align		4
.L_25:
        /*0028*/ 	.word	index@(__assertfail)


	//----- nvinfo : EIATTR_ANNOTATIONS
	.align		4
.L_26:
        /*002c*/ 	.byte	0x04, 0x55
        /*002e*/ 	.short	(.L_28 - .L_27)


	//   ....[0]....
.L_27:
        /*0030*/ 	.word	0x00000001
        /*0034*/ 	.byte	0x10, 0x0f, 0x00, 0x00, 0x01, 0x00, 0x00, 0x00, 0x40, 0x0f, 0x00, 0x00, 0x01, 0x00, 0x00, 0x00
        /* <DEDUP_REMOVED lines=364> */
        /*1704*/ 	.byte	0x80, 0xb8, 0x00, 0x00


	//----- nvinfo : EIATTR_MERCURY_ISA_VERSION
	.align		4
.L_28:
        /*1708*/ 	.byte	0x03, 0x5f
        /*170a*/ 	.short	0x0101


	//----- nvinfo : EIATTR_INT_WARP_WIDE_INSTR_OFFSETS
	.align		4
        /*170c*/ 	.byte	0x04, 0x31
        /*170e*/ 	.short	(.L_30 - .L_29)


	//   ....[0]....
.L_29:
        /*1710*/ 	.word	0x000007e0


	//   ....[1]....
        /*1714*/ 	.word	0x000007f0


	//   ....[2]....
        /*1718*/ 	.word	0x00000800


	//   ....[3]....
        /*171c*/ 	.word	0x00000810


	//   ....[4]....
        /*1720*/ 	.word	0x00000820


	//----- nvinfo : EIATTR_COOP_GROUP_MASK_REGIDS
	.align		4
.L_30:
        /*1724*/ 	.byte	0x04, 0x29
        /*1726*/ 	.short	(.L_32 - .L_31)


	//   ....[0]....
.L_31:
        /*1728*/ 	.word	0xffffffff


	//   ....[1]....
        /*172c*/ 	.word	0xffffffff


	//   ....[2]....
        /*1730*/ 	.word	0xffffffff


	//   ....[3]....
        /*1734*/ 	.word	0xffffffff


	//   ....[4]....
        /*1738*/ 	.word	0xffffffff


	//   ....[5]....
        /*173c*/ 	.word	0xffffffff


	//----- nvinfo : EIATTR_COOP_GROUP_INSTR_OFFSETS
	.align		4
.L_32:
        /*1740*/ 	.byte	0x04, 0x28
        /*1742*/ 	.short	(.L_34 - .L_33)


	//   ....[0]....
.L_33:
        /*1744*/ 	.word	0x00000060


	//   ....[1]....
        /*1748*/ 	.word	0x00000090


	//   ....[2]....
        /*174c*/ 	.word	0x00000250


	//   ....[3]....
        /*1750*/ 	.word	0x00000480


	//   ....[4]....
        /*1754*/ 	.word	0x00000620


	//   ....[5]....
        /*1758*/ 	.word	0x00000780


	//----- nvinfo : EIATTR_REG_RECONFIG
	.align		4
.L_34:
        /*175c*/ 	.byte	0x01, 0x54
	.zero		2


	//----- nvinfo : EIATTR_SYSCALL_OFFSETS
	.align		4
        /*1760*/ 	.byte	0x04, 0x46
        /*1762*/ 	.short	(.L_36 - .L_35)


	//   ....[0]....
.L_35:
        /*1764*/ 	.word	0x00009360


	//   ....[1]....
        /*1768*/ 	.word	0x000094b0


	//   ....[2]....
        /*176c*/ 	.word	0x0000af50


	//   ....[3]....
        /*1770*/ 	.word	0x0000b080


	//----- nvinfo : EIATTR_MBARRIER_INSTR_OFFSETS
	.align		4
.L_36:
        /*1774*/ 	.byte	0x04, 0x39
        /*1776*/ 	.short	(.L_38 - .L_37)


	//   ....[0]....
.L_37:
        /*1778*/ 	.word	0x000003f0
        /*177c*/ 	.word	0x000000ff
        /*1780*/ 	.word	0x00064440
        /*1784*/ 	.short	0x0100
        /*1786*/ 	.byte	0x07
	.zero		1


	//   ....[1]....
        /*1788*/ 	.word	0x00000400
        /*178c*/ 	.word	0x000000ff
        /*1790*/ 	.word	0x00064460
        /*1794*/ 	.short	0x0100
        /*1796*/ 	.byte	0x07
	.zero		1


	//   ....[2]....
        /*1798*/ 	.word	0x00000410
        /*179c*/ 	.word	0x000000ff
        /*17a0*/ 	.word	0x00064448
        /*17a4*/ 	.short	0x0100
        /*17a6*/ 	.byte	0x07
	.zero		1


	//   ....[3]....
        /*17a8*/ 	.word	0x00000420
        /*17ac*/ 	.word	0x000000ff
        /*17b0*/ 	.word	0x00064468
        /*17b4*/ 	.short	0x0100
        /*17b6*/ 	.byte	0x07
	.zero		1


	//   ....[4]....
        /*17b8*/ 	.word	0x00000430
        /*17bc*/ 	.word	0x000000ff
        /*17c0*/ 	.word	0x00064450
        /*17c4*/ 	.short	0x0100
        /*17c6*/ 	.byte	0x07
	.zero		1


	//   ....[5]....
        /*17c8*/ 	.word	0x00000440
        /*17cc*/ 	.word	0x000000ff
        /*17d0*/ 	.word	0x00064470
        /*17d4*/ 	.short	0x0100
        /*17d6*/ 	.byte	0x07
	.zero		1


	//   ....[6]....
        /*17d8*/ 	.word	0x00000450
        /*17dc*/ 	.word	0x000000ff
        /*17e0*/ 	.word	0x00064458
        /*17e4*/ 	.short	0x0100
        /*17e6*/ 	.byte	0x07
	.zero		1


	//   ....[7]....
        /*17e8*/ 	.word	0x00000460
        /*17ec*/ 	.word	0x000000ff
        /*17f0*/ 	.word	0x00064478
        /*17f4*/ 	.short	0x0100
        /*17f6*/ 	.byte	0x07
	.zero		1


	//   ....[8]....
        /*17f8*/ 	.word	0x00000590
        /*17fc*/ 	.word	0x000000ff
        /*1800*/ 	.word	0x00064400
        /*1804*/ 	.short	0x0100
        /*1806*/ 	.byte	0x07
	.zero		1


	//   ....[9]....
        /*1808*/ 	.word	0x000005a0
        /*180c*/ 	.word	0x000000ff
        /*1810*/ 	.word	0x00064420
        /*1814*/ 	.short	0x0100
        /*1816*/ 	.byte	0x07
	.zero		1


	//   ....[10]....
        /*1818*/ 	.word	0x000005b0
        /*181c*/ 	.word	0x000000ff
        /*1820*/ 	.word	0x00064408
        /*1824*/ 	.short	0x0100
        /*1826*/ 	.byte	0x07
	.zero		1


	//   ....[11]....
        /*1828*/ 	.word	0x000005c0
        /*182c*/ 	.word	0x000000ff
        /*1830*/ 	.word	0x00064428
        /*1834*/ 	.short	0x0100
        /*1836*/ 	.byte	0x07
	.zero		1


	//   ....[12]....
        /*1838*/ 	.word	0x000005d0
        /*183c*/ 	.word	0x000000ff
        /*1840*/ 	.word	0x00064410
        /*1844*/ 	.short	0x0100
        /*1846*/ 	.byte	0x07
	.zero		1


	//   ....[13]....
        /*1848*/ 	.word	0x000005e0
        /*184c*/ 	.word	0x000000ff
        /*1850*/ 	.word	0x00064430
        /*1854*/ 	.short	0x0100
        /*1856*/ 	.byte	0x07
	.zero		1


	//   ....[14]....
        /*1858*/ 	.word	0x000005f0
        /*185c*/ 	.word	0x000000ff
        /*1860*/ 	.word	0x00064418
        /*1864*/ 	.short	0x0100
        /*1866*/ 	.byte	0x07
	.zero		1


	//   ....[15]....
        /*1868*/ 	.word	0x00000600
        /*186c*/ 	.word	0x000000ff
        /*1870*/ 	.word	0x00064438
        /*1874*/ 	.short	0x0100
        /*1876*/ 	.byte	0x07
	.zero		1


	//   ....[16]....
        /*1878*/ 	.word	0x00000730
        /*187c*/ 	.word	0x000000ff
        /*1880*/ 	.word	0x00064480
        /*1884*/ 	.short	0x0100
        /*1886*/ 	.byte	0x07
	.zero		1


	//   ....[17]....
        /*1888*/ 	.word	0x00000740
        /*188c*/ 	.word	0x000000ff
        /*1890*/ 	.word	0x00064490
        /*1894*/ 	.short	0x0100
        /*1896*/ 	.byte	0x07
	.zero		1


	//   ....[18]....
        /*1898*/ 	.word	0x00000750
        /*189c*/ 	.word	0x000000ff
        /*18a0*/ 	.word	0x00064488
        /*18a4*/ 	.short	0x0100
        /*18a6*/ 	.byte	0x07
	.zero		1


	//   ....[19]....
        /*18a8*/ 	.word	0x00000760
        /*18ac*/ 	.word	0x000000ff
        /*18b0*/ 	.word	0x00064498
        /*18b4*/ 	.short	0x0100
        /*18b6*/ 	.byte	0x07
	.zero		1


	//   ....[20]....
        /*18b8*/ 	.word	0x000008c0
        /*18bc*/ 	.word	0x000000ff
        /*18c0*/ 	.word	0x000644a0
        /*18c4*/ 	.short	0x0100
        /*18c6*/ 	.byte	0x07
	.zero		1


	//   ....[21]....
        /*18c8*/ 	.word	0x000008d0
        /*18cc*/ 	.word	0x000000ff
        /*18d0*/ 	.word	0x000644a8
        /*18d4*/ 	.short	0x0100
        /*18d6*/ 	.byte	0x07
	.zero		1


	//   ....[22]....
        /*18d8*/ 	.word	0x000008e0
        /*18dc*/ 	.word	0x000000ff
        /*18e0*/ 	.word	0x000644b0
        /*18e4*/ 	.short	0x0100
        /*18e6*/ 	.byte	0x07
	.zero		1


	//   ....[23]....
        /*18e8*/ 	.word	0x000008f0
        /*18ec*/ 	.word	0x000000ff
        /*18f0*/ 	.word	0x000644b8
        /*18f4*/ 	.short	0x0100
        /*18f6*/ 	.byte	0x07
	.zero		1


	//   ....[24]....
        /*18f8*/ 	.word	0x000009f0
        /*18fc*/ 	.word	0x000000ff
        /*1900*/ 	.word	0x000644d0
        /*1904*/ 	.short	0x0100
        /*1906*/ 	.byte	0x07
	.zero		1


	//   ....[25]....
        /*1908*/ 	.word	0x00000a00
        /*190c*/ 	.word	0x000000ff
        /*1910*/ 	.word	0x000644f0
        /*1914*/ 	.short	0x0100
        /*1916*/ 	.byte	0x07
	.zero		1


	//   ....[26]....
        /*1918*/ 	.word	0x00000a10
        /*191c*/ 	.word	0x000000ff
        /*1920*/ 	.word	0x000644d8
        /*1924*/ 	.short	0x0100
        /*1926*/ 	.byte	0x07
	.zero		1


	//   ....[27]....
        /*1928*/ 	.word	0x00000a20
        /*192c*/ 	.word	0x000000ff
        /*1930*/ 	.word	0x000644f8
        /*1934*/ 	.short	0x0100
        /*1936*/ 	.byte	0x07
	.zero		1


	//   ....[28]....
        /*1938*/ 	.word	0x00000a30
        /*193c*/ 	.word	0x000000ff
        /*1940*/ 	.word	0x000644e0
        /*1944*/ 	.short	0x0100
        /*1946*/ 	.byte	0x07
	.zero		1


	//   ....[29]....
        /*1948*/ 	.word	0x00000a40
        /*194c*/ 	.word	0x000000ff
        /*1950*/ 	.word	0x00064500
        /*1954*/ 	.short	0x0100
        /*1956*/ 	.byte	0x07
	.zero		1


	//   ....[30]....
        /*1958*/ 	.word	0x00000a50
        /*195c*/ 	.word	0x000000ff
        /*1960*/ 	.word	0x000644e8
        /*1964*/ 	.short	0x0100
        /*1966*/ 	.byte	0x07
	.zero		1


	//   ....[31]....
        /*1968*/ 	.word	0x00000a60
        /*196c*/ 	.word	0x000000ff
        /*1970*/ 	.word	0x00064508
        /*1974*/ 	.short	0x0100
        /*1976*/ 	.byte	0x07
	.zero		1


	//   ....[32]....
        /*1978*/ 	.word	0x00000e50
        /*197c*/ 	.word	0x000000ff
        /*1980*/ 	.word	0x00064440
        /*1984*/ 	.short	0x010a
        /*1986*/ 	.byte	0x09
	.zero		1


	//   ....[33]....
        /*1988*/ 	.word	0x00000e90
        /*198c*/ 	.word	0x000000ff
        /*1990*/ 	.word	0x00064448
        /*1994*/ 	.short	0x010a
        /*1996*/ 	.byte	0x09
	.zero		1


	//   ....[34]....
        /*1998*/ 	.word	0x000022e0
        /*199c*/ 	.word	0x000000ff
        /*19a0*/ 	.word	0x00064400
        /*19a4*/ 	.short	0x010a
        /*19a6*/ 	.byte	0x0e
	.zero		1


	//   ....[35]....
        /*19a8*/ 	.word	0x00002b40
        /*19ac*/ 	.word	0x000000ff
        /*19b0*/ 	.word	0x00064400
        /*19b4*/ 	.short	0x010a
        /*19b6*/ 	.byte	0x10
	.zero		1


	//   ....[36]....
        /*19b8*/ 	.word	0x00003ac0
        /*19bc*/ 	.word	0x000000ff
        /*19c0*/ 	.word	0x00000000
        /*19c4*/ 	.short	0x010a
        /*19c6*/ 	.byte	0x0f
	.zero		1


	//   ....[37]....
        /*19c8*/ 	.word	0x00004880
        /*19cc*/ 	.word	0x000000ff
        /*19d0*/ 	.word	0x00000000
        /*19d4*/ 	.short	0x0101
        /*19d6*/ 	.byte	0x10
	.zero		1


	//   ....[38]....
        /*19d8*/ 	.word	0x00005900
        /*19dc*/ 	.word	0x000000ff
        /*19e0*/ 	.word	0x000644a0
        /*19e4*/ 	.short	0x010a
        /*19e6*/ 	.byte	0x0e
	.zero		1


	//   ....[39]....
        /*19e8*/ 	.word	0x00005af0
        /*19ec*/ 	.word	0x000000ff
        /*19f0*/ 	.word	0x000644a0
        /*19f4*/ 	.short	0x0101
        /*19f6*/ 	.byte	0x0e
	.zero		1


	//   ....[40]....
        /*19f8*/ 	.word	0x00006210
        /*19fc*/ 	.word	0x000000ff
        /*1a00*/ 	.word	0x00064490
        /*1a04*/ 	.short	0x010a
        /*1a06*/ 	.byte	0x0e
	.zero		1


	//   ....[41]....
        /*1a08*/ 	.word	0x00006250
        /*1a0c*/ 	.word	0x000000ff
        /*1a10*/ 	.word	0x00064480
        /*1a14*/ 	.short	0x0101
        /*1a16*/ 	.byte	0x0e
	.zero		1


	//   ....[42]....
        /*1a18*/ 	.word	0x000062b0
        /*1a1c*/ 	.word	0x000000ff
        /*1a20*/ 	.word	0x00000000
        /*1a24*/ 	.short	0x010a
        /*1a26*/ 	.byte	0x0e
	.zero		1


	//   ....[43]....
        /*1a28*/ 	.word	0x00006ef0
        /*1a2c*/ 	.word	0x000000ff
        /*1a30*/ 	.word	0x00000000
        /*1a34*/ 	.short	0x0101
        /*1a36*/ 	.byte	0x1e
	.zero		1


	//   ....[44]....
        /*1a38*/ 	.word	0x00006f50
        /*1a3c*/ 	.word	0x000000ff
        /*1a40*/ 	.word	0x00064490
        /*1a44*/ 	.short	0x010a
        /*1a46*/ 	.byte	0x12
	.zero		1


	//   ....[45]....
        /*1a48*/ 	.word	0x00008c80
        /*1a4c*/ 	.word	0x000000ff
        /*1a50*/ 	.word	0x00064480
        /*1a54*/ 	.short	0x0101
        /*1a56*/ 	.byte	0x12
	.zero		1


	//   ....[46]....
        /*1a58*/ 	.word	0x00008db0
        /*1a5c*/ 	.word	0x000000ff
        /*1a60*/ 	.word	0x00000000
        /*1a64*/ 	.short	0x0101
        /*1a66*/ 	.byte	0x06
	.zero		1


	//   ....[47]....
        /*1a68*/ 	.word	0x00008e60
        /*1a6c*/ 	.word	0x000000ff
        /*1a70*/ 	.word	0x00000000
        /*1a74*/ 	.short	0x0101
        /*1a76*/ 	.byte	0x06
	.zero		1


	//   ....[48]....
        /*1a78*/ 	.word	0x00008fe0
        /*1a7c*/ 	.word	0x000000ff
        /*1a80*/ 	.word	0x00000000
        /*1a84*/ 	.short	0x0101
        /*1a86*/ 	.byte	0x07
	.zero		1


	//   ....[49]....
        /*1a88*/ 	.word	0x00009050
        /*1a8c*/ 	.word	0x000000ff
        /*1a90*/ 	.word	0x00000000
        /*1a94*/ 	.short	0x0101
        /*1a96*/ 	.byte	0x09
	.zero		1


	//   ....[50]....
        /*1a98*/ 	.word	0x00009100
        /*1a9c*/ 	.word	0x000000ff
        /*1aa0*/ 	.word	0x00064490
        /*1aa4*/ 	.short	0x010a
        /*1aa6*/ 	.byte	0x04
	.zero		1


	//   ....[51]....
        /*1aa8*/ 	.word	0x000091c0
        /*1aac*/ 	.word	0x000000ff
        /*1ab0*/ 	.word	0x00064490
        /*1ab4*/ 	.short	0x010a
        /*1ab6*/ 	.byte	0x06
	.zero		1


	//   ....[52]....
        /*1ab8*/ 	.word	0x00009220
        /*1abc*/ 	.word	0x000000ff
        /*1ac0*/ 	.word	0x000644a0
        /*1ac4*/ 	.short	0x010a
        /*1ac6*/ 	.byte	0x04
	.zero		1


	//   ....[53]....
        /*1ac8*/ 	.word	0x0000c960
        /*1acc*/ 	.word	0x000000ff
        /*1ad0*/ 	.word	0x000644a0
        /*1ad4*/ 	.short	0x0101
        /*1ad6*/ 	.byte	0x25
	.zero		1


	//   ....[54]....
        /*1ad8*/ 	.word	0x0000cc40
        /*1adc*/ 	.word	0x000000ff
        /*1ae0*/ 	.word	0x00064480
        /*1ae4*/ 	.short	0x010a
        /*1ae6*/ 	.byte	0x08
	.zero		1


	//   ....[55]....
        /*1ae8*/ 	.word	0x0000cd30
        /*1aec*/ 	.word	0x000000ff
        /*1af0*/ 	.word	0x00000000
        /*1af4*/ 	.short	0x0101
        /*1af6*/ 	.byte	0x08
	.zero		1


	//   ....[56]....
        /*1af8*/ 	.word	0x0000e9d0
        /*1afc*/ 	.word	0x000000ff
        /*1b00*/ 	.word	0x00000000
        /*1b04*/ 	.short	0x0101
        /*1b06*/ 	.byte	0x0f
	.zero		1


	//   ....[57]....
        /*1b08*/ 	.word	0x0000ebc0
        /*1b0c*/ 	.word	0x00000005
        /*1b10*/ 	.word	0x00064460
        /*1b14*/ 	.short	0x010a
        /*1b16*/ 	.byte	0x3f
	.zero		1


	//   ....[58]....
        /*1b18*/ 	.word	0x0000ef30
        /*1b1c*/ 	.word	0x00000007
        /*1b20*/ 	.word	0x00064420
        /*1b24*/ 	.short	0x010a
        /*1b26*/ 	.byte	0x3f
	.zero		1


	//   ....[59]....
        /*1b28*/ 	.word	0x0000f430
        /*1b2c*/ 	.word	0x00000006
        /*1b30*/ 	.word	0x00064460
        /*1b34*/ 	.short	0x010a
        /*1b36*/ 	.byte	0x3f
	.zero		1


	//   ....[60]....
        /*1b38*/ 	.word	0x0000f7f0
        /*1b3c*/ 	.word	0x00000007
        /*1b40*/ 	.word	0x00064460
        /*1b44*/ 	.short	0x010a
        /*1b46*/ 	.byte	0x3f
	.zero		1


	//   ....[61]....
        /*1b48*/ 	.word	0x0000fc00
        /*1b4c*/ 	.word	0x00000007
        /*1b50*/ 	.word	0x00064420
        /*1b54*/ 	.short	0x010a
        /*1b56*/ 	.byte	0x3f
	.zero		1


	//   ....[62]....
        /*1b58*/ 	.word	0x00010140
        /*1b5c*/ 	.word	0x00000007
        /*1b60*/ 	.word	0x00064460
        /*1b64*/ 	.short	0x010a
        /*1b66*/ 	.byte	0x3f
	.zero		1


	//   ....[63]....
        /*1b68*/ 	.word	0x00010680
        /*1b6c*/ 	.word	0x00000008
        /*1b70*/ 	.word	0x00064420
        /*1b74*/ 	.short	0x010a
        /*1b76*/ 	.byte	0x3f
	.zero		1


	//   ....[64]....
        /*1b78*/ 	.word	0x00010bc0
        /*1b7c*/ 	.word	0x00000008
        /*1b80*/ 	.word	0x00064420
        /*1b84*/ 	.short	0x010a
        /*1b86*/ 	.byte	0x3f
	.zero		1


	//   ....[65]....
        /*1b88*/ 	.word	0x000110f0
        /*1b8c*/ 	.word	0x00000003
        /*1b90*/ 	.word	0x00064440
        /*1b94*/ 	.short	0x010a
        /*1b96*/ 	.byte	0x3f
	.zero		1


	//   ....[66]....
        /*1b98*/ 	.word	0x00011150
        /*1b9c*/ 	.word	0x00000003
        /*1ba0*/ 	.word	0x00064448
        /*1ba4*/ 	.short	0x010a
        /*1ba6*/ 	.byte	0x3f
	.zero		1


	//   ....[67]....
        /*1ba8*/ 	.word	0x000111b0
        /*1bac*/ 	.word	0x00000002
        /*1bb0*/ 	.word	0x00064400
        /*1bb4*/ 	.short	0x010a
        /*1bb6*/ 	.byte	0x3f
	.zero		1


	//   ....[68]....
        /*1bb8*/ 	.word	0x00011210
        /*1bbc*/ 	.word	0x00000002
        /*1bc0*/ 	.word	0x00064400
        /*1bc4*/ 	.short	0x010a
        /*1bc6*/ 	.byte	0x3f
	.zero		1


	//   ....[69]....
        /*1bc8*/ 	.word	0x00011270
        /*1bcc*/ 	.word	0x00000000
        /*1bd0*/ 	.word	0x00000000
        /*1bd4*/ 	.short	0x010a
        /*1bd6*/ 	.byte	0x3f
	.zero		1


	//   ....[70]....
        /*1bd8*/ 	.word	0x000112d0
        /*1bdc*/ 	.word	0x00000009
        /*1be0*/ 	.word	0x000644a0
        /*1be4*/ 	.short	0x010a
        /*1be6*/ 	.byte	0x3f
	.zero		1


	//   ....[71]....
        /*1be8*/ 	.word	0x00011330
        /*1bec*/ 	.word	0x00000002
        /*1bf0*/ 	.word	0x00064490
        /*1bf4*/ 	.short	0x010a
        /*1bf6*/ 	.byte	0x3f
	.zero		1


	//   ....[72]....
        /*1bf8*/ 	.word	0x00011390
        /*1bfc*/ 	.word	0x00000002
        /*1c00*/ 	.word	0x00000000
        /*1c04*/ 	.short	0x010a
        /*1c06*/ 	.byte	0x3f
	.zero		1


	//   ....[73]....
        /*1c08*/ 	.word	0x000113f0
        /*1c0c*/ 	.word	0x00000002
        /*1c10*/ 	.word	0x00064490
        /*1c14*/ 	.short	0x010a
        /*1c16*/ 	.byte	0x3f
	.zero		1


	//   ....[74]....
        /*1c18*/ 	.word	0x00011450
        /*1c1c*/ 	.word	0x00000003
        /*1c20*/ 	.word	0x00064490
        /*1c24*/ 	.short	0x010a
        /*1c26*/ 	.byte	0x3f
	.zero		1


	//   ....[75]....
        /*1c28*/ 	.word	0x000114b0
        /*1c2c*/ 	.word	0x00000002
        /*1c30*/ 	.word	0x00064490
        /*1c34*/ 	.short	0x010a
        /*1c36*/ 	.byte	0x3f
	.zero		1


	//   ....[76]....
        /*1c38*/ 	.word	0x00011510
        /*1c3c*/ 	.word	0x00000002
        /*1c40*/ 	.word	0x000644a0
        /*1c44*/ 	.short	0x010a
        /*1c46*/ 	.byte	0x3f
	.zero		1


	//   ....[77]....
        /*1c48*/ 	.word	0x00011570
        /*1c4c*/ 	.word	0x00000002
        /*1c50*/ 	.word	0x00064480
        /*1c54*/ 	.short	0x010a
        /*1c56*/ 	.byte	0x3f
	.zero		1


	//   ....[78]....
        /*1c58*/ 	.word	0x000115c0
        /*1c5c*/ 	.word	0x00000005
        /*1c60*/ 	.word	0x00064460
        /*1c64*/ 	.short	0x010a
        /*1c66*/ 	.byte	0x3f
	.zero		1


	//   ....[79]....
        /*1c68*/ 	.word	0x00011610
        /*1c6c*/ 	.word	0x00000007
        /*1c70*/ 	.word	0x00064420
        /*1c74*/ 	.short	0x010a
        /*1c76*/ 	.byte	0x3f
	.zero		1


	//   ....[80]....
        /*1c78*/ 	.word	0x00011660
        /*1c7c*/ 	.word	0x00000006
        /*1c80*/ 	.word	0x00064460
        /*1c84*/ 	.short	0x010a
        /*1c86*/ 	.byte	0x3f
	.zero		1


	//   ....[81]....
        /*1c88*/ 	.word	0x000116b0
        /*1c8c*/ 	.word	0x00000007
        /*1c90*/ 	.word	0x00064460
        /*1c94*/ 	.short	0x010a
        /*1c96*/ 	.byte	0x3f
	.zero		1


	//   ....[82]....
        /*1c98*/ 	.word	0x00011700
        /*1c9c*/ 	.word	0x00000007
        /*1ca0*/ 	.word	0x00064420
        /*1ca4*/ 	.short	0x010a
        /*1ca6*/ 	.byte	0x3f
	.zero		1


	//   ....[83]....
        /*1ca8*/ 	.word	0x00011750
        /*1cac*/ 	.word	0x00000007
        /*1cb0*/ 	.word	0x00064460
        /*1cb4*/ 	.short	0x010a
        /*1cb6*/ 	.byte	0x3f
	.zero		1


	//   ....[84]....
        /*1cb8*/ 	.word	0x000117a0
        /*1cbc*/ 	.word	0x00000008
        /*1cc0*/ 	.word	0x00064420
        /*1cc4*/ 	.short	0x010a
        /*1cc6*/ 	.byte	0x3f
	.zero		1


	//   ....[85]....
        /*1cc8*/ 	.word	0x000117f0
        /*1ccc*/ 	.word	0x00000008
        /*1cd0*/ 	.word	0x00064420
        /*1cd4*/ 	.short	0x010a
        /*1cd6*/ 	.byte	0x3f
	.zero		1


	//----- nvinfo : EIATTR_NUM_MBARRIERS
	.align		4
.L_38:
        /*1cd8*/ 	.byte	0x03, 0x38
        /*1cda*/ 	.short	0x0020


	//----- nvinfo : EIATTR_EXIT_INSTR_OFFSETS
	.align		4
        /*1cdc*/ 	.byte	0x04, 0x1c
        /*1cde*/ 	.short	(.L_40 - .L_39)


	//   ....[0]....
.L_39:
        /*1ce0*/ 	.word	0x00000b00


	//   ....[1]....
        /*1ce4*/ 	.word	0x0000c970


	//   ....[2]....
        /*1ce8*/ 	.word	0x0000c9d0


	//   ....[3]....
        /*1cec*/ 	.word	0x0000e9e0


	//   ....[4]....
        /*1cf0*/ 	.word	0x00010480


	//   ....[5]....
        /*1cf4*/ 	.word	0x000110d0


	//----- nvinfo : EIATTR_MAX_THREADS
	.align		4
.L_40:
        /*1cf8*/ 	.byte	0x04, 0x05
        /*1cfa*/ 	.short	(.L_42 - .L_41)
.L_41:
        /*1cfc*/ 	.word	0x00000180
        /*1d00*/ 	.word	0x00000001
        /*1d04*/ 	.word	0x00000001


	//----- nvinfo : EIATTR_CRS_STACK_SIZE
	.align		4
.L_42:
        /*1d08*/ 	.byte	0x04, 0x1e
        /*1d0a*/ 	.short	(.L_44 - .L_43)
.L_43:
        /*1d0c*/ 	.word	0x00000000


	//----- nvinfo : EIATTR_CBANK_PARAM_SIZE
	.align		4
.L_44:
        /*1d10*/ 	.byte	0x03, 0x19
        /*1d12*/ 	.short	0x0ef0


	//----- nvinfo : EIATTR_PARAM_CBANK
	.align		4
        /*1d14*/ 	.byte	0x04, 0x0a
        /*1d16*/ 	.short	(.L_46 - .L_45)
	.align		4
.L_45:
        /*1d18*/ 	.word	index@(.nv.constant0._ZN7cutlass13device_kernelINS_4fmha6kernel28FmhaKernelTmaWarpSpecializedINS1_10collective33FmhaBwdMainloopTmaWarpSpecializedINS_6half_tEfN4cute5tupleIJNS7_1CILi64EEENS9_ILi128EEENS9_ILi256EEEEEENS4_16FusionBwdAdapterINS4_12CausalFusionEEEJEEENS4_17FmhaBwdEpilogueKVIS6_fNS8_IJSA_SC_SA_EEEEENS2_23TileSchedulerBwdAdapterINS2_23IndividualTileSchedulerEEEJEEEEEvNT_6ParamsE)
        /*1d1c*/ 	.short	0x0210
        /*1d1e*/ 	.short	0x0ef0


	//----- nvinfo : EIATTR_SW_WAR
	.align		4
.L_46:
        /*1d20*/ 	.byte	0x04, 0x36
        /*1d22*/ 	.short	(.L_48 - .L_47)
.L_47:
        /*1d24*/ 	.word	0x00000008
.L_48:


//--------------------- .nv.callgraph             --------------------------
	.section	.nv.callgraph,"",@"SHT_CUDA_CALLGRAPH"
	.align	4
	.sectionentsize	8
	.align		4
        /*0000*/ 	.word	0x00000000
	.align		4
        /*0004*/ 	.word	0xffffffff
	.align		4
        /*0008*/ 	.word	index@(_ZN7cutlass13device_kernelINS_4fmha6kernel28FmhaKernelTmaWarpSpecializedINS1_10collective33FmhaBwdMainloopTmaWarpSpecializedINS_6half_tEfN4cute5tupleIJNS7_1CILi64EEENS9_ILi128EEENS9_ILi256EEEEEENS4_16FusionBwdAdapterINS4_12CausalFusionEEEJEEENS4_17FmhaBwdEpilogueKVIS6_fNS8_IJSA_SC_SA_EEEEENS2_23TileSchedulerBwdAdapterINS2_23IndividualTileSchedulerEEEJEEEEEvNT_6ParamsE)
	.align		4
        /*000c*/ 	.word	index@(__assertfail)
	.align		4
        /*0010*/ 	.word	0x00000000
	.align		4
        /*0014*/ 	.word	0xfffffffe
	.align		4
        /*0018*/ 	.word	0x00000000
	.align		4
        /*001c*/ 	.word	0xfffffffd
	.align		4
        /*0020*/ 	.word	0x00000000
	.align		4
        /*0024*/ 	.word	0xfffffffc


//--------------------- .nv.constant4             --------------------------
	.section	.nv.constant4,"a",@progbits
	.align	8
	.align		8
.nv.constant4:
        /*0000*/ 	.dword	__assertfail
	.align		8
        /*0008*/ 	.dword	__unnamed_1
	.align		8
        /*0010*/ 	.dword	__unnamed_2
	.align		8
        /*0018*/ 	.dword	_ZN39_INTERNAL_44db02c5_4_k_cu_5446c455_40864cuda3std3__45__cpo5beginE
	.align		8
        /*0020*/ 	.dword	_ZN39_INTERNAL_44db02c5_4_k_cu_5446c455_40864cuda3std3__45__cpo3endE
	.align		8
        /*0028*/ 	.dword	_ZN39_INTERNAL_44db02c5_4_k_cu_5446c455_40864cuda3std3__45__cpo6cbeginE
	.align		8
        /*0030*/ 	.dword	_ZN39_INTERNAL_44db02c5_4_k_cu_5446c455_40864cuda3std3__45__cpo4cendE
	.align		8
        /*0038*/ 	.dword	_ZN39_INTERNAL_44db02c5_4_k_cu_5446c455_40864cuda3std3__441_GLOBAL__N__44db02c5_4_k_cu_5446c455_40866ignoreE
	.align		8
        /*0040*/ 	.dword	_ZN39_INTERNAL_44db02c5_4_k_cu_5446c455_40864cuda3std3__419piecewise_constructE
	.align		8
        /*0048*/ 	.dword	_ZN39_INTERNAL_44db02c5_4_k_cu_5446c455_40864cuda3std3__48in_placeE
	.align		8
        /*0050*/ 	.dword	_ZN39_INTERNAL_44db02c5_4_k_cu_5446c455_40864cuda3std6ranges3__45__cpo4swapE
	.align		8
        /*0058*/ 	.dword	_ZN39_INTERNAL_44db02c5_4_k_cu_5446c455_40864cuda3std6ranges3__45__cpo9iter_moveE
	.align		8
        /*0060*/ 	.dword	_ZN39_INTERNAL_44db02c5_4_k_cu_5446c455_40864cute7productE
	.align		8
        /*0068*/ 	.dword	_ZN39_INTERNAL_44db02c5_4_k_cu_5446c455_40864cute1_E
	.align		8
        /*0070*/ 	.dword	$str$24
	.align		8
        /*0078*/ 	.dword	$str$25


//--------------------- .text._ZN7cutlass13device_kernelINS_4fmha6kernel28FmhaKernelTmaWarpSpecializedINS1_10collective33FmhaBwdMainloopTmaWarpSpecializedINS_6half_tEfN4cute5tupleIJNS7_1CILi64EEENS9_ILi128EEENS9_ILi256EEEEEENS4_16FusionBwdAdapterINS4_12CausalFusionEEEJEEENS4_17FmhaBwdEpilogueKVIS6_fNS8_IJSA_SC_SA_EEEEENS2_23TileSchedulerBwdAdapterINS2_23IndividualTileSchedulerEEEJEEEEEvNT_6ParamsE --------------------------
	.section	.text._ZN7cutlass13device_kernelINS_4fmha6kernel28FmhaKernelTmaWarpSpecializedINS1_10collective33FmhaBwdMainloopTmaWarpSpecializedINS_6half_tEfN4cute5tupleIJNS7_1CILi64EEENS9_ILi128EEENS9_ILi256EEEEEENS4_16FusionBwdAdapterINS4_12CausalFusionEEEJEEENS4_17FmhaBwdEpilogueKVIS6_fNS8_IJSA_SC_SA_EEEEENS2_23TileSchedulerBwdAdapterINS2_23IndividualTileSchedulerEEEJEEEEEvNT_6ParamsE,"ax",@progbits
	.align	128
.text._ZN7cutlass13device_kernelINS_4fmha6kernel28FmhaKernelTmaWarpSpecializedINS1_10collective33FmhaBwdMainloopTmaWarpSpecializedINS_6half_tEfN4cute5tupleIJNS7_1CILi64EEENS9_ILi128EEENS9_ILi256EEEEEENS4_16FusionBwdAdapterINS4_12CausalFusionEEEJEEENS4_17FmhaBwdEpilogueKVIS6_fNS8_IJSA_SC_SA_EEEEENS2_23TileSchedulerBwdAdapterINS2_23IndividualTileSchedulerEEEJEEEEEvNT_6ParamsE:
        .type           _ZN7cutlass13device_kernelINS_4fmha6kernel28FmhaKernelTmaWarpSpecializedINS1_10collective33FmhaBwdMainloopTmaWarpSpecializedINS_6half_tEfN4cute5tupleIJNS7_1CILi64EEENS9_ILi128EEENS9_ILi256EEEEEENS4_16FusionBwdAdapterINS4_12CausalFusionEEEJEEENS4_17FmhaBwdEpilogueKVIS6_fNS8_IJSA_SC_SA_EEEEENS2_23TileSchedulerBwdAdapterINS2_23IndividualTileSchedulerEEEJEEEEEvNT_6ParamsE,@function
        .size           _ZN7cutlass13device_kernelINS_4fmha6kernel28FmhaKernelTmaWarpSpecializedINS1_10collective33FmhaBwdMainloopTmaWarpSpecializedINS_6half_tEfN4cute5tupleIJNS7_1CILi64EEENS9_ILi128EEENS9_ILi256EEEEEENS4_16FusionBwdAdapterINS4_12CausalFusionEEEJEEENS4_17FmhaBwdEpilogueKVIS6_fNS8_IJSA_SC_SA_EEEEENS2_23TileSchedulerBwdAdapterINS2_23IndividualTileSchedulerEEEJEEEEEvNT_6ParamsE,(.L_x_183 - _ZN7cutlass13device_kernelINS_4fmha6kernel28FmhaKernelTmaWarpSpecializedINS1_10collective33FmhaBwdMainloopTmaWarpSpecializedINS_6half_tEfN4cute5tupleIJNS7_1CILi64EEENS9_ILi128EEENS9_ILi256EEEEEENS4_16FusionBwdAdapterINS4_12CausalFusionEEEJEEENS4_17FmhaBwdEpilogueKVIS6_fNS8_IJSA_SC_SA_EEEEENS2_23TileSchedulerBwdAdapterINS2_23IndividualTileSchedulerEEEJEEEEEvNT_6ParamsE)
        .other          _ZN7cutlass13device_kernelINS_4fmha6kernel28FmhaKernelTmaWarpSpecializedINS1_10collective33FmhaBwdMainloopTmaWarpSpecializedINS_6half_tEfN4cute5tupleIJNS7_1CILi64EEENS9_ILi128EEENS9_ILi256EEEEEENS4_16FusionBwdAdapterINS4_12CausalFusionEEEJEEENS4_17FmhaBwdEpilogueKVIS6_fNS8_IJSA_SC_SA_EEEEENS2_23TileSchedulerBwdAdapterINS2_23IndividualTileSchedulerEEEJEEEEEvNT_6ParamsE,@"STO_CUDA_ENTRY STV_DEFAULT"
_ZN7cutlass13device_kernelINS_4fmha6kernel28FmhaKernelTmaWarpSpecializedINS1_10collective33FmhaBwdMainloopTmaWarpSpecializedINS_6half_tEfN4cute5tupleIJNS7_1CILi64EEENS9_ILi128EEENS9_ILi256EEEEEENS4_16FusionBwdAdapterINS4_12CausalFusionEEEJEEENS4_17FmhaBwdEpilogueKVIS6_fNS8_IJSA_SC_SA_EEEEENS2_23TileSchedulerBwdAdapterINS2_23IndividualTileSchedulerEEEJEEEEEvNT_6ParamsE:
[----:B------:R-:W1:Y:S02]  /*0000*/  LDC R1, c[0x0][0x28] ;  /* 0x00000a00ff017b82 */ /* 0x000e640000000800 */
[----:B-1----:R-:W-:Y:S01]  /*0010*/  VIADD R1, R1, 0xfffffac0 ;  /* 0xfffffac001017836 */ /* 0x002fe20000000000 */
[----:B------:R-:W1:Y:S01]  /*0020*/  S2R R0, SR_TID.X ;  /* 0x0000000000007919 */ /* 0x000e620000002100 */
[----:B------:R-:W-:Y:S01]  /*0030*/  ELECT P1, URZ, PT ;  /* 0x00000000003f782f */ /* 0x000fe20003820000 */
[----:B------:R-:W-:Y:S01]  /*0040*/  BSSY B0, `(.L_x_0) ;  /* 0x0000020000007945 */ /* 0x000fe20003800000 */
[----:B-1----:R-:W-:-:S05]  /*0050*/  SHF.R.U32.HI R2, RZ, 0x5, R0 ;  /* 0x00000005ff027819 */ /* 0x002fca0000011600 */
[----:B------:R-:W1:Y:S02]  /*0060*/  SHFL.IDX PT, R3, R2, RZ, 0x1f ;  /* 0x00001fff02037589 */ /* 0x000e6400000e0000 */
[----:B-1----:R-:W-:Y:S02]  /*0070*/  R2UR UR6, R3 ;  /* 0x00000000030672ca */ /* 0x002fe400000e0000 */
[----:B------:R-:W-:-:S06]  /*0080*/  SHF.R.U32.HI R3, RZ, 0x7, R0 ;  /* 0x00000007ff037819 */ /* 0x000fcc0000011600 */
[----:B------:R-:W1:Y:S05]  /*0090*/  SHFL.IDX PT, R3, R3, RZ, 0x1f ;  /* 0x00001fff03037589 */ /* 0x000e6a00000e0000 */
[----:B------:R-:W-:Y:S02]  /*00a0*/  USHF.R.S32.HI UR4, URZ, 0x1f, UR6 ;  /* 0x0000001f3f047899 */ /* 0x000fe40008011406 */
[----:B------:R-:W-:Y:S02]  /*00b0*/  ISETP.NE.OR P0, PT, RZ, UR6, !P1 ;  /* 0x00000006ff007c0c */ /* 0x000fe4000cf05670 */
[----:B------:R-:W-:-:S04]  /*00c0*/  ULEA.HI UR4, UR4, UR6, URZ, 0x2 ;  /* 0x0000000604047291 */ /* 0x000fc8000f8f103f */
[----:B------:R-:W-:-:S04]  /*00d0*/  ULOP3.LUT UR4, UR4, 0xfffffffc, URZ, 0xc0, !UPT ;  /* 0xfffffffc04047892 */ /* 0x000fc8000f8ec03f */
[----:B------:R-:W-:-:S03]  /*00e0*/  UIADD3 UR6, UR6, -UR4, URZ ;  /* 0x8000000406067290 */ /* 0x000fc6000fffe03f */
[----:B------:R-:W-:Y:S09]  /*00f0*/  @P0 BRA `(.L_x_1) ;  /* 0x0000000000500947 */ /* 0x000ff20003800000 */
[----:B------:R-:W-:Y:S02]  /*0100*/  ULDC.64 UR4, c[0x0][0x198] ;  /* 0x0000660000047ab9 */ /* 0x000fe40000000a00 */
[----:B------:R-:W-:Y:S02]  /*0110*/  UIADD3 UR8, UP0, UR4, 0xf0, URZ ;  /* 0x000000f004087890 */ /* 0x000fe4000ff1e03f */
[----:B------:R-:W-:Y:S02]  /*0120*/  UIADD3 UR10, UP1, UR4, 0x1f0, URZ ;  /* 0x000001f0040a7890 */ /* 0x000fe4000ff3e03f */
[----:B------:R-:W-:Y:S02]  /*0130*/  UIADD3 UR12, UP2, UR4, 0x2f0, URZ ;  /* 0x000002f0040c7890 */ /* 0x000fe4000ff5e03f */
[----:B------:R-:W-:Y:S02]  /*0140*/  UIADD3 UR14, UP3, UR4, 0x3f0, URZ ;  /* 0x000003f0040e7890 */ /* 0x000fe4000ff7e03f */
[----:B------:R-:W-:-:S02]  /*0150*/  UIADD3 UR16, UP4, UR4, 0x5f0, URZ ;  /* 0x000005f004107890 */ /* 0x000fc4000ff9e03f */
[----:B------:R-:W-:Y:S02]  /*0160*/  UIADD3.X UR9, URZ, UR5, URZ, UP0, !UPT ;  /* 0x000000053f097290 */ /* 0x000fe400087fe43f */
[----:B------:R-:W-:Y:S02]  /*0170*/  UIADD3 UR4, UP5, UR4, 0x4f0, URZ ;  /* 0x000004f004047890 */ /* 0x000fe4000ffbe03f */
[----:B------:R-:W-:Y:S02]  /*0180*/  UIADD3.X UR11, URZ, UR5, URZ, UP1, !UPT ;  /* 0x000000053f0b7290 */ /* 0x000fe40008ffe43f */
[----:B------:R-:W-:Y:S02]  /*0190*/  UIADD3.X UR13, URZ, UR5, URZ, UP2, !UPT ;  /* 0x000000053f0d7290 */ /* 0x000fe400097fe43f */
[----:B------:R-:W-:Y:S01]  /*01a0*/  UIADD3.X UR15, URZ, UR5, URZ, UP3, !UPT ;  /* 0x000000053f0f7290 */ /* 0x000fe20009ffe43f */
[----:B------:R2:W-:Y:S01]  /*01b0*/  UTMACCTL.PF [UR8] ;  /* 0x00000000080079b9 */ /* 0x0005e20008040000 */
[----:B------:R-:W-:-:S03]  /*01c0*/  UIADD3.X UR17, URZ, UR5, URZ, UP4, !UPT ;  /* 0x000000053f117290 */ /* 0x000fc6000a7fe43f */
[----:B------:R2:W-:Y:S01]  /*01d0*/  UTMACCTL.PF [UR10] ;  /* 0x000000000a0079b9 */ /* 0x0005e20008040000 */
[----:B------:R-:W-:Y:S01]  /*01e0*/  UIADD3.X UR5, URZ, UR5, URZ, UP5, !UPT ;  /* 0x000000053f057290 */ /* 0x000fe2000affe43f */
[----:B------:R2:W-:Y:S02]  /*01f0*/  UTMACCTL.PF [UR12] ;  /* 0x000000000c0079b9 */ /* 0x0005e40008040000 */
[----:B------:R2:W-:Y:S02]  /*0200*/  UTMACCTL.PF [UR14] ;  /* 0x000000000e0079b9 */ /* 0x0005e40008040000 */
[----:B------:R2:W-:Y:S04]  /*0210*/  UTMACCTL.PF [UR16] ;  /* 0x00000000100079b9 */ /* 0x0005e80008040000 */
[----:B------:R2:W-:Y:S02]  /*0220*/  UTMACCTL.PF [UR4] ;  /* 0x00000000040079b9 */ /* 0x0005e40008040000 */
[----:B--2---:R-:W-:Y:S01]  /*0230*/  NOP ;  /* 0x0000000000007918 */ /* 0x004fe20000000000 */
.L_x_1:
[----:B------:R-:W-:Y:S05]  /*0240*/  BSYNC B0 ;  /* 0x0000000000007941 */ /* 0x000fea0003800000 */
.L_x_0:
[----:B------:R-:W2:Y:S01]  /*0250*/  SHFL.IDX PT, R4, R2, RZ, 0x1f ;  /* 0x00001fff02047589 */ /* 0x000ea200000e0000 */
[----:B-1----:R-:W-:Y:S01]  /*0260*/  R2UR UR12, R3 ;  /* 0x00000000030c72ca */ /* 0x002fe200000e0000 */
[----:B------:R-:W-:-:S12]  /*0270*/  UISETP.NE.AND UP0, UPT, UR6, 0x1, UPT ;  /* 0x000000010600788c */ /* 0x000fd8000bf05270 */
[----:B------:R-:W-:Y:S02]  /*0280*/  UIADD3 UR38, UR12, -0x1, URZ ;  /* 0xffffffff0c267890 */ /* 0x000fe4000fffe03f */
[----:B------:R-:W-:Y:S02]  /*0290*/  ULOP3.LUT UP2, URZ, UR12, UR6, URZ, 0xfc, !UPT ;  /* 0x000000060c3f7292 */ /* 0x000fe4000f84fc3f */
[----:B------:R-:W-:Y:S02]  /*02a0*/  UISETP.EQ.AND UP1, UPT, UR12, URZ, !UP0 ;  /* 0x0000003f0c00728c */ /* 0x000fe4000c722270 */
[----:B------:R-:W-:Y:S02]  /*02b0*/  UISETP.GE.U32.AND UP3, UPT, UR38, 0x4, UPT ;  /* 0x000000042600788c */ /* 0x000fe4000bf66070 */
[----:B------:R-:W-:Y:S01]  /*02c0*/  USEL UR4, URZ, 0x2, UP2 ;  /* 0x000000023f047887 */ /* 0x000fe20009000000 */
[----:B--2---:R-:W-:Y:S01]  /*02d0*/  ISETP.NE.AND P0, PT, R4, RZ, PT ;  /* 0x000000ff0400720c */ /* 0x004fe20003f05270 */
[----:B------:R-:W-:-:S02]  /*02e0*/  USEL UR5, URZ, 0x1, !UP1 ;  /* 0x000000013f057887 */ /* 0x000fc4000c800000 */
[----:B------:R-:W-:Y:S02]  /*02f0*/  USEL UR4, UR4, 0x1, UP3 ;  /* 0x0000000104047887 */ /* 0x000fe40009800000 */
[----:B------:R-:W-:-:S08]  /*0300*/  USEL UR5, UR5, 0x2, UP3 ;  /* 0x0000000205057887 */ /* 0x000fd00009800000 */
[----:B------:R-:W-:Y:S05]  /*0310*/  @P0 BRA `(.L_x_2) ;  /* 0x0000000000580947 */ /* 0x000fea0003800000 */
[----:B------:R-:W1:Y:S01]  /*0320*/  S2UR UR8, SR_CgaCtaId ;  /* 0x00000000000879c3 */ /* 0x000e620000008800 */
[----:B------:R-:W-:Y:S01]  /*0330*/  UMOV UR7, 0x400 ;  /* 0x0000040000077882 */ /* 0x000fe20000000000 */
[----:B------:R-:W-:Y:S01]  /*0340*/  UMOV UR9, 0x1 ;  /* 0x0000000100097882 */ /* 0x000fe20000000000 */
[----:B------:R-:W-:Y:S01]  /*0350*/  UMOV UR10, 0x80 ;  /* 0x00000080000a7882 */ /* 0x000fe20000000000 */
[----:B------:R-:W-:Y:S01]  /*0360*/  ELECT P0, URZ, PT ;  /* 0x00000000003f782f */ /* 0x000fe20003800000 */
[----:B------:R-:W-:-:S04]  /*0370*/  UIADD3 UR10, -UR10, 0x100000, URZ ;  /* 0x001000000a0a7890 */ /* 0x000fc8000fffe13f */
[----:B------:R-:W-:Y:S02]  /*0380*/  USHF.L.U32 UR11, UR10, 0xb, URZ ;  /* 0x0000000b0a0b7899 */ /* 0x000fe4000800063f */
[----:B------:R-:W-:Y:S02]  /*0390*/  USHF.L.U32 UR10, UR10, 0x1, URZ ;  /* 0x000000010a0a7899 */ /* 0x000fe4000800063f */
[----:B-1----:R-:W-:Y:S02]  /*03a0*/  ULEA UR7, UR8, UR7, 0x18 ;  /* 0x0000000708077291 */ /* 0x002fe4000f8ec03f */
[----:B------:R-:W-:-:S04]  /*03b0*/  UIADD3 UR8, -UR9, 0x100000, URZ ;  /* 0x0010000009087890 */ /* 0x000fc8000fffe13f */
[----:B------:R-:W-:Y:S02]  /*03c0*/  USHF.L.U32 UR9, UR8, 0xb, URZ ;  /* 0x0000000b08097899 */ /* 0x000fe4000800063f */
[----:B------:R-:W-:Y:S01]  /*03d0*/  USHF.L.U32 UR8, UR8, 0x1, URZ ;  /* 0x0000000108087899 */ /* 0x000fe2000800063f */
[----:B------:R-:W1:Y:S11]  /*03e0*/  FENCE.VIEW.ASYNC.S ;  /* 0x00000000000073c6 */ /* 0x000e760000000000 */
[----:B-1----:R1:W2:Y:S01]  /*03f0*/  SYNCS.EXCH.64 URZ, [UR7+0x64440], UR8 ;  /* 0x06444008073f75b2 */ /* 0x0022a20008000100 */
[----:B------:R1:W3:Y:S01]  /*0400*/  SYNCS.EXCH.64 URZ, [UR7+0x64460], UR10 ;  /* 0x0644600a073f75b2 */ /* 0x0002e20008000100 */
[----:B------:R1:W4:Y:S01]  /*0410*/  SYNCS.EXCH.64 URZ, [UR7+0x64448], UR8 ;  /* 0x06444808073f75b2 */ /* 0x0003220008000100 */
[----:B------:R1:W1:Y:S01]  /*0420*/  SYNCS.EXCH.64 URZ, [UR7+0x64468], UR10 ;  /* 0x0644680a073f75b2 */ /* 0x0002620008000100 */
[----:B------:R1:W1:Y:S01]  /*0430*/  SYNCS.EXCH.64 URZ, [UR7+0x64450], UR8 ;  /* 0x06445008073f75b2 */ /* 0x0002620008000100 */
[----:B------:R1:W1:Y:S01]  /*0440*/  SYNCS.EXCH.64 URZ, [UR7+0x64470], UR10 ;  /* 0x0644700a073f75b2 */ /* 0x0002620008000100 */
[----:B------:R1:W1:Y:S01]  /*0450*/  SYNCS.EXCH.64 URZ, [UR7+0x64458], UR8 ;  /* 0x06445808073f75b2 */ /* 0x0002620008000100 */
[----:B------:R1:W1:Y:S01]  /*0460*/  SYNCS.EXCH.64 URZ, [UR7+0x64478], UR10 ;  /* 0x0644780a073f75b2 */ /* 0x0002620008000100 */
[----:B------:R-:W-:Y:S01]  /*0470*/  NOP ;  /* 0x0000000000007918 */ /* 0x000fe20000000000 */
.L_x_2:
[----:B------:R-:W5:Y:S01]  /*0480*/  SHFL.IDX PT, R3, R2, RZ, 0x1f ;  /* 0x00001fff02037589 */ /* 0x000f6200000e0000 */
[----:B------:R-:W-:Y:S01]  /*0490*/  NOP ;  /* 0x0000000000007918 */ /* 0x000fe20000000000 */
[----:B-----5:R-:W-:-:S13]  /*04a0*/  ISETP.NE.AND P0, PT, R3, RZ, PT ;  /* 0x000000ff0300720c */ /* 0x020fda0003f05270 */
[----:B------:R-:W-:Y:S05]  /*04b0*/  @P0 BRA `(.L_x_3) ;  /* 0x0000000000580947 */ /* 0x000fea0003800000 */
[----:B-1----:R-:W1:Y:S01]  /*04c0*/  S2UR UR8, SR_CgaCtaId ;  /* 0x00000000000879c3 */ /* 0x002e620000008800 */
[----:B------:R-:W-:Y:S01]  /*04d0*/  UMOV UR7, 0x400 ;  /* 0x0000040000077882 */ /* 0x000fe20000000000 */
[----:B------:R-:W-:Y:S01]  /*04e0*/  UMOV UR10, 0x1 ;  /* 0x00000001000a7882 */ /* 0x000fe20000000000 */
[----:B------:R-:W-:Y:S01]  /*04f0*/  UMOV UR9, 0x100 ;  /* 0x0000010000097882 */ /* 0x000fe20000000000 */
[----:B------:R-:W-:-:S04]  /*0500*/  UIADD3 UR10, -UR10, 0x100000, URZ ;  /* 0x001000000a0a7890 */ /* 0x000fc8000fffe13f */
[----:B------:R-:W-:Y:S02]  /*0510*/  USHF.L.U32 UR11, UR10, 0xb, URZ ;  /* 0x0000000b0a0b7899 */ /* 0x000fe4000800063f */
[----:B------:R-:W-:Y:S01]  /*0520*/  USHF.L.U32 UR10, UR10, 0x1, URZ ;  /* 0x000000010a0a7899 */ /* 0x000fe2000800063f */
[----:B------:R-:W-:Y:S01]  /*0530*/  ELECT P0, URZ, PT ;  /* 0x00000000003f782f */ /* 0x000fe20003800000 */
[----:B-1----:R-:W-:Y:S02]  /*0540*/  ULEA UR7, UR8, UR7, 0x18 ;  /* 0x0000000708077291 */ /* 0x002fe4000f8ec03f */
[----:B------:R-:W-:-:S04]  /*0550*/  UIADD3 UR8, -UR9, 0x100000, URZ ;  /* 0x0010000009087890 */ /* 0x000fc8000fffe13f */
[----:B------:R-:W-:Y:S02]  /*0560*/  USHF.L.U32 UR9, UR8, 0xb, URZ ;  /* 0x0000000b08097899 */ /* 0x000fe4000800063f */
[----:B------:R-:W-:Y:S01]  /*0570*/  USHF.L.U32 UR8, UR8, 0x1, URZ ;  /* 0x0000000108087899 */ /* 0x000fe2000800063f */
[----:B------:R-:W1:Y:S03]  /*0580*/  FENCE.VIEW.ASYNC.S ;  /* 0x00000000000073c6 */ /* 0x000e660000000000 */
[----:B-1----:R1:W1:Y:S08]  /*0590*/  SYNCS.EXCH.64 URZ, [UR7+0x64400], UR10 ;  /* 0x0644000a073f75b2 */ /* 0x0022700008000100 */
[----:B------:R1:W1:Y:S01]  /*05a0*/  SYNCS.EXCH.64 URZ, [UR7+0x64420], UR8 ;  /* 0x06442008073f75b2 */ /* 0x0002620008000100 */
[----:B------:R1:W1:Y:S01]  /*05b0*/  SYNCS.EXCH.64 URZ, [UR7+0x64408], UR10 ;  /* 0x0644080a073f75b2 */ /* 0x0002620008000100 */
[----:B------:R1:W1:Y:S01]  /*05c0*/  SYNCS.EXCH.64 URZ, [UR7+0x64428], UR8 ;  /* 0x06442808073f75b2 */ /* 0x0002620008000100 */
[----:B------:R1:W1:Y:S01]  /*05d0*/  SYNCS.EXCH.64 URZ, [UR7+0x64410], UR10 ;  /* 0x0644100a073f75b2 */ /* 0x0002620008000100 */
[----:B------:R1:W1:Y:S01]  /*05e0*/  SYNCS.EXCH.64 URZ, [UR7+0x64430], UR8 ;  /* 0x06443008073f75b2 */ /* 0x0002620008000100 */
[----:B------:R1:W1:Y:S01]  /*05f0*/  SYNCS.EXCH.64 URZ, [UR7+0x64418], UR10 ;  /* 0x0644180a073f75b2 */ /* 0x0002620008000100 */
[----:B------:R1:W1:Y:S01]  /*0600*/  SYNCS.EXCH.64 URZ, [UR7+0x64438], UR8 ;  /* 0x06443808073f75b2 */ /* 0x0002620008000100 */
[----:B------:R-:W-:Y:S01]  /*0610*/  NOP ;  /* 0x0000000000007918 */ /* 0x000fe20000000000 */
.L_x_3:
        /* <DEDUP_REMOVED lines=21> */
[----:B------:R-:W-:Y:S01]  /*0770*/  NOP ;  /* 0x0000000000007918 */ /* 0x000fe20000000000 */
.L_x_4:
[----:B------:R-:W5:Y:S01]  /*0780*/  SHFL.IDX PT, R3, R2, RZ, 0x1f ;  /* 0x00001fff02037589 */ /* 0x000f6200000e0000 */
[----:B------:R-:W-:Y:S01]  /*0790*/  ELECT P0, URZ, PT ;  /* 0x00000000003f782f */ /* 0x000fe20003800000 */
[----:B------:R-:W-:Y:S01]  /*07a0*/  NOP ;  /* 0x0000000000007918 */ /* 0x000fe20000000000 */
[----:B-1----:R-:W-:Y:S02]  /*07b0*/  UMOV UR8, 0x80 ;  /* 0x0000008000087882 */ /* 0x002fe40000000000 */
[C---:B-----5:R-:W-:Y:S02]  /*07c0*/  ISETP.NE.OR P0, PT, R3.reuse, RZ, !P0 ;  /* 0x000000ff0300720c */ /* 0x060fe40004705670 */
[----:B------:R-:W-:-:S11]  /*07d0*/  ISETP.NE.AND P2, PT, R3, RZ, PT ;  /* 0x000000ff0300720c */ /* 0x000fd60003f45270 */
[----:B------:R-:W-:Y:S01]  /*07e0*/  VOTEU.ALL UP1, P0 ;  /* 0x00000000003f7886 */ /* 0x000fe20000020000 */
[----:B------:R-:W-:Y:S01]  /*07f0*/  VOTEU.ALL UP2, P0 ;  /* 0x00000000003f7886 */ /* 0x000fe20000040000 */
[----:B------:R-:W-:Y:S01]  /*0800*/  VOTEU.ALL UP3, P0 ;  /* 0x00000000003f7886 */ /* 0x000fe20000060000 */
[----:B------:R-:W-:Y:S01]  /*0810*/  VOTEU.ALL UP4, P0 ;  /* 0x00000000003f7886 */ /* 0x000fe20000080000 */
[----:B------:R-:W-:Y:S01]  /*0820*/  VOTEU.ALL UP5, P0 ;  /* 0x00000000003f7886 */ /* 0x000fe200000a0000 */
[----:B------:R-:W1:Y:S01]  /*0830*/  @!UP1 S2UR UR10, SR_CgaCtaId ;  /* 0x00000000000a99c3 */ /* 0x000e620000008800 */
[----:B------:R-:W-:Y:S01]  /*0840*/  @!UP1 UMOV UR7, 0x400 ;  /* 0x0000040000079882 */ /* 0x000fe20000000000 */
[----:B------:R-:W-:-:S04]  /*0850*/  @!UP1 UIADD3 UR8, -UR8, 0x100000, URZ ;  /* 0x0010000008089890 */ /* 0x000fc8000fffe13f */
[----:B------:R-:W-:Y:S02]  /*0860*/  @!UP1 USHF.L.U32 UR9, UR8, 0xb, URZ ;  /* 0x0000000b08099899 */ /* 0x000fe4000800063f */
[----:B------:R-:W-:Y:S02]  /*0870*/  @!UP1 USHF.L.U32 UR8, UR8, 0x1, URZ ;  /* 0x0000000108089899 */ /* 0x000fe4000800063f */
[----:B-1----:R-:W-:Y:S02]  /*0880*/  @!UP1 ULEA UR7, UR10, UR7, 0x18 ;  /* 0x000000070a079291 */ /* 0x002fe4000f8ec03f */
[----:B------:R-:W-:-:S04]  /*0890*/  UISETP.NE.AND UP1, UPT, UR38, URZ, UPT ;  /* 0x0000003f2600728c */ /* 0x000fc8000bf25270 */
[----:B------:R-:W-:Y:S01]  /*08a0*/  USEL UR21, URZ, 0x1, UP1 ;  /* 0x000000013f157887 */ /* 0x000fe20008800000 */
[----:B------:R-:W1:Y:S05]  /*08b0*/  FENCE.VIEW.ASYNC.S ;  /* 0x00000000000073c6 */ /* 0x000e6a0000000000 */
[----:B-1----:R1:W1:Y:S01]  /*08c0*/  @!UP2 SYNCS.EXCH.64 URZ, [UR7+0x644a0], UR8 ;  /* 0x0644a008073fa5b2 */ /* 0x0022620008000100 */
[----:B------:R1:W1:Y:S01]  /*08d0*/  @!UP3 SYNCS.EXCH.64 URZ, [UR7+0x644a8], UR8 ;  /* 0x0644a808073fb5b2 */ /* 0x0002620008000100 */
[----:B------:R1:W1:Y:S01]  /*08e0*/  @!UP4 SYNCS.EXCH.64 URZ, [UR7+0x644b0], UR8 ;  /* 0x0644b008073fc5b2 */ /* 0x0002620008000100 */
[----:B------:R1:W1:Y:S01]  /*08f0*/  @!UP5 SYNCS.EXCH.64 URZ, [UR7+0x644b8], UR8 ;  /* 0x0644b808073fd5b2 */ /* 0x0002620008000100 */
[----:B------:R-:W-:Y:S01]  /*0900*/  NOP ;  /* 0x0000000000007918 */ /* 0x000fe20000000000 */
[----:B------:R-:W-:Y:S05]  /*0910*/  @P2 BRA `(.L_x_5) ;  /* 0x0000000000582947 */ /* 0x000fea0003800000 */
[----:B-1----:R-:W1:Y:S01]  /*0920*/  S2UR UR8, SR_CgaCtaId ;  /* 0x00000000000879c3 */ /* 0x002e620000008800 */
        /* <DEDUP_REMOVED lines=12> */
[----:B-1----:R1:W1:Y:S01]  /*09f0*/  SYNCS.EXCH.64 URZ, [UR7+0x644d0], UR8 ;  /* 0x0644d008073f75b2 */ /* 0x0022620008000100 */
        /* <DEDUP_REMOVED lines=8> */
.L_x_5:
[----:B------:R-:W-:Y:S01]  /*0a80*/  ISETP.NE.AND P0, PT, RZ, UR12, PT ;  /* 0x0000000cff007c0c */ /* 0x000fe2000bf05270 */
[----:B------:R-:W-:Y:S01]  /*0a90*/  IMAD.U32 R2, RZ, RZ, UR6 ;  /* 0x00000006ff027e24 */ /* 0x000fe2000f8e00ff */
[----:B------:R-:W-:Y:S01]  /*0aa0*/  NOP ;  /* 0x0000000000007918 */ /* 0x000fe20000000000 */
[----:B-1234-:R-:W-:Y:S03]  /*0ab0*/  BAR.SYNC.DEFER_BLOCKING 0x0 ;  /* 0x0000000000007b1d */ /* 0x01efe60000010000 */
[----:B------:R-:W-:-:S07]  /*0ac0*/  ISETP.EQ.AND P2, PT, R2, 0x1, P1 ;  /* 0x000000010200780c */ /* 0x000fce0000f42270 */
[----:B------:R-:W-:Y:S06]  /*0ad0*/  @!P0 BRA `(.L_x_6) ;  /* 0x000000bc00a88947 */ /* 0x000fec0003800000 */
[----:B------:R-:W-:-:S06]  /*0ae0*/  UISETP.GT.U32.AND UP0, UPT, UR38, 0x3, UPT ;  /* 0x000000032600788c */ /* 0x000fcc000bf04070 */
[----:B------:R-:W-:-:S13]  /*0af0*/  PLOP3.LUT P0, PT, PT, PT, UP0, 0x80, 0x0 ;  /* 0x000000000000781c */ /* 0x000fda0003f0f008 */
[----:B------:R-:W-:Y:S05]  /*0b00*/  @P0 EXIT ;  /* 0x000000000000094d */ /* 0x000fea0003800000 */
.L_x_7:
[----:B------:R-:W-:-:S08]  /*0b10*/  NOP ;  /* 0x0000000000007918 */ /* 0x000fd00000000000 */
[----:B------:R-:W1:Y:S02]  /*0b20*/  USETMAXREG.TRY_ALLOC.CTAPOOL UP0, 0xf0 ;  /* 0x000000f0000079c8 */ /* 0x000e640008000600 */
[----:B-1----:R-:W-:-:S13]  /*0b30*/  PLOP3.LUT P0, PT, PT, PT, UP0, 0x80, 0x0 ;  /* 0x000000000000781c */ /* 0x002fda0003f0f008 */
[----:B------:R-:W-:Y:S05]  /*0b40*/  @!P0 BRA `(.L_x_7) ;  /* 0xfffffffc00f08947 */ /* 0x000fea000383ffff */
[----:B------:R-:W-:Y:S01]  /*0b50*/  UISETP.NE.AND UP0, UPT, UR12, 0x1, UPT ;  /* 0x000000010c00788c */ /* 0x000fe2000bf05270 */
[----:B------:R-:W1:Y:S01]  /*0b60*/  S2UR UR10, SR_CTAID.X ;  /* 0x00000000000a79c3 */ /* 0x000e620000002500 */
[----:B------:R-:W-:Y:S01]  /*0b70*/  UMOV UR6, URZ ;  /* 0x0000003f00067c82 */ /* 0x000fe20008000000 */
[----:B------:R-:W-:-:S03]  /*0b80*/  UMOV UR20, URZ ;  /* 0x0000003f00147c82 */ /* 0x000fc60008000000 */
[----:B------:R-:W-:-:S13]  /*0b90*/  PLOP3.LUT P0, PT, PT, PT, UP0, 0x80, 0x0 ;  /* 0x000000000000781c */ /* 0x000fda0003f0f008 */
[----:B------:R-:W-:Y:S05]  /*0ba0*/  @!P0 BRA `(.L_x_8) ;  /* 0x0000000000388947 */ /* 0x000fea0003800000 */
[----:B------:R-:W-:Y:S01]  /*0bb0*/  UISETP.NE.AND UP0, UPT, UR12, 0x2, UPT ;  /* 0x000000020c00788c */ /* 0x000fe2000bf05270 */
[----:B------:R-:W-:-:S05]  /*0bc0*/  UMOV UR20, 0x2 ;  /* 0x0000000200147882 */ /* 0x000fca0000000000 */
[----:B------:R-:W-:-:S13]  /*0bd0*/  PLOP3.LUT P1, PT, PT, PT, UP0, 0x80, 0x0 ;  /* 0x000000000000781c */ /* 0x000fda0003f2f008 */
[----:B------:R-:W-:Y:S05]  /*0be0*/  @!P1 BRA `(.L_x_8) ;  /* 0x0000000000289947 */ /* 0x000fea0003800000 */
[----:B------:R-:W-:-:S06]  /*0bf0*/  UISETP.NE.AND UP0, UPT, UR12, 0x3, UPT ;  /* 0x000000030c00788c */ /* 0x000fcc000bf05270 */
[----:B------:R-:W-:-:S13]  /*0c00*/  PLOP3.LUT P1, PT, PT, PT, UP0, 0x80, 0x0 ;  /* 0x000000000000781c */ /* 0x000fda0003f2f008 */
[----:B------:R-:W-:Y:S05]  /*0c10*/  @!P1 BRA `(.L_x_9) ;  /* 0x0000000000149947 */ /* 0x000fea0003800000 */
[----:B------:R-:W-:-:S11]  /*0c20*/  UISETP.NE.AND UP0, UPT, UR12, 0x4, UPT ;  /* 0x000000040c00788c */ /* 0x000fd6000bf05270 */
[----:B------:R-:W-:Y:S01]  /*0c30*/  @!UP0 UMOV UR6, 0x1 ;  /* 0x0000000100068882 */ /* 0x000fe20000000000 */
[----:B------:R-:W-:Y:S01]  /*0c40*/  @UP0 UMOV UR20, URZ ;  /* 0x0000003f00140c82 */ /* 0x000fe20008000000 */
[----:B------:R-:W-:Y:S01]  /*0c50*/  @UP0 UMOV UR6, URZ ;  /* 0x0000003f00060c82 */ /* 0x000fe20008000000 */
[----:B------:R-:W-:Y:S05]  /*0c60*/  BRA `(.L_x_8) ;  /* 0x0000000000087947 */ /* 0x000fea0003800000 */
.L_x_9:
[----:B------:R-:W-:Y:S01]  /*0c70*/  UMOV UR6, 0x1 ;  /* 0x0000000100067882 */ /* 0x000fe20000000000 */
[----:B------:R-:W-:-:S05]  /*0c80*/  UMOV UR20, URZ ;  /* 0x0000003f00147c82 */ /* 0x000fca0008000000 */
.L_x_8:
[----:B------:R-:W-:Y:S05]  /*0c90*/  @!P0 BRA `(.L_x_10) ;  /* 0x00000000003c8947 */ /* 0x000fea0003800000 */
[----:B------:R-:W-:-:S06]  /*0ca0*/  UISETP.NE.AND UP0, UPT, UR12, 0x2, UPT ;  /* 0x000000020c00788c */ /* 0x000fcc000bf05270 */
[----:B------:R-:W-:-:S13]  /*0cb0*/  PLOP3.LUT P0, PT, PT, PT, UP0, 0x80, 0x0 ;  /* 0x000000000000781c */ /* 0x000fda0003f0f008 */
[----:B------:R-:W-:Y:S05]  /*0cc0*/  @!P0 BRA `(.L_x_11) ;  /* 0x0000000000288947 */ /* 0x000fea0003800000 */
[----:B------:R-:W-:-:S06]  /*0cd0*/  UISETP.NE.AND UP0, UPT, UR12, 0x3, UPT ;  /* 0x000000030c00788c */ /* 0x000fcc000bf05270 */
[----:B------:R-:W-:-:S13]  /*0ce0*/  PLOP3.LUT P0, PT, PT, PT, UP0, 0x80, 0x0 ;  /* 0x000000000000781c */ /* 0x000fda0003f0f008 */
[----:B------:R-:W-:Y:S05]  /*0cf0*/  @!P0 BRA `(.L_x_12) ;  /* 0x0000000000148947 */ /* 0x000fea0003800000 */
[----:B------:R-:W-:-:S06]  /*0d00*/  UISETP.NE.AND UP0, UPT, UR12, 0x4, UPT ;  /* 0x000000040c00788c */ /* 0x000fcc000bf05270 */
[----:B------:R-:W-:-:S13]  /*0d10*/  PLOP3.LUT P0, PT, PT, PT, UP0, 0x80, 0x0 ;  /* 0x000000000000781c */ /* 0x000fda0003f0f008 */
[----:B------:R-:W-:Y:S05]  /*0d20*/  @P0 BRA `(.L_x_13) ;  /* 0x00000000001c0947 */ /* 0x000fea0003800000 */
[----:B-1----:R-:W-:Y:S01]  /*0d30*/  ULEA UR10, UR10, 0x3, 0x1 ;  /* 0x000000030a0a7891 */ /* 0x002fe2000f8e083f */
[----:B------:R-:W-:Y:S11]  /*0d40*/  BRA `(.L_x_13) ;  /* 0x0000000000147947 */ /* 0x000ff60003800000 */
.L_x_12:
[----:B-1----:R-:W-:Y:S01]  /*0d50*/  ULEA UR10, UR10, 0x2, 0x1 ;  /* 0x000000020a0a7891 */ /* 0x002fe2000f8e083f */
[----:B------:R-:W-:Y:S11]  /*0d60*/  BRA `(.L_x_13) ;  /* 0x00000000000c7947 */ /* 0x000ff60003800000 */
.L_x_11:
[----:B-1----:R-:W-:Y:S01]  /*0d70*/  ULEA UR10, UR10, 0x1, 0x1 ;  /* 0x000000010a0a7891 */ /* 0x002fe2000f8e083f */
[----:B------:R-:W-:Y:S11]  /*0d80*/  BRA `(.L_x_13) ;  /* 0x0000000000047947 */ /* 0x000ff60003800000 */
.L_x_10:
[----:B-1----:R-:W-:-:S12]  /*0d90*/  USHF.L.U32 UR10, UR10, 0x1, URZ ;  /* 0x000000010a0a7899 */ /* 0x002fd8000800063f */
.L_x_13:
[----:B------:R-:W-:-:S04]  /*0da0*/  ULOP3.LUT UR7, UR5, 0x1, URZ, 0xfc, !UPT ;  /* 0x0000000105077892 */ /* 0x000fc8000f8efc3f */
[----:B------:R-:W-:-:S06]  /*0db0*/  UISETP.NE.AND UP0, UPT, UR7, 0x3, UPT ;  /* 0x000000030700788c */ /* 0x000fcc000bf05270 */
[----:B------:R-:W-:-:S13]  /*0dc0*/  PLOP3.LUT P0, PT, PT, PT, UP0, 0x80, 0x0 ;  /* 0x000000000000781c */ /* 0x000fda0003f0f008 */
[----:B------:R-:W-:Y:S05]  /*0dd0*/  @!P0 BRA `(.L_x_14) ;  /* 0x0000000000048947 */ /* 0x000fea0003800000 */
[----:B-1----:R-:W-:Y:S01]  /*0de0*/  BPT.TRAP 0x1 ;  /* 0x000000040000795c */ /* 0x002fe20000300000 */
.L_x_14:
[----:B------:R-:W2:Y:S01]  /*0df0*/  S2UR UR7, SR_CgaCtaId ;  /* 0x00000000000779c3 */ /* 0x000ea20000008800 */
[----:B------:R-:W-:Y:S01]  /*0e00*/  UMOV UR36, 0x400 ;  /* 0x0000040000247882 */ /* 0x000fe20000000000 */
[----:B------:R-:W-:-:S05]  /*0e10*/  IMAD.U32 R2, RZ, RZ, UR6 ;  /* 0x00000006ff027e24 */ /* 0x000fca000f8e00ff */
[----:B------:R-:W-:Y:S01]  /*0e20*/  SHF.L.U32 R2, R2, 0x1f, RZ ;  /* 0x0000001f02027819 */ /* 0x000fe200000006ff */
[----:B--2---:R-:W-:-:S04]  /*0e30*/  ULEA UR36, UR7, UR36, 0x18 ;  /* 0x0000002407247291 */ /* 0x004fc8000f8ec03f */
[----:B------:R-:W-:-:S09]  /*0e40*/  ULEA UR9, UR20, UR36, 0x3 ;  /* 0x0000002414097291 */ /* 0x000fd2000f8e183f */
[----:B------:R-:W2:Y:S02]  /*0e50*/  SYNCS.PHASECHK.TRANS64.TRYWAIT P1, [UR9+0x64440], R2 ;  /* 0x06444002ff0075a7 */ /* 0x000ea40008020149 */
[----:B--2---:R-:W-:Y:S05]  /*0e60*/  @!P1 BRA `(.L_x_15) ;  /* 0x00000100009c9947 */ /* 0x004fea0003800000 */
.L_x_162:
[----:B------:R-:W-:Y:S05]  /*0e70*/  @!P0 BRA `(.L_x_16) ;  /* 0x0000000000048947 */ /* 0x000fea0003800000 */
[----:B-1----:R-:W-:Y:S01]  /*0e80*/  BPT.TRAP 0x1 ;  /* 0x000000040000795c */ /* 0x002fe20000300000 */
.L_x_16:
[----:B------:R-:W3:Y:S01]  /*0e90*/  SYNCS.PHASECHK.TRANS64.TRYWAIT P1, [UR9+0x64448], R2 ;  /* 0x06444802ff0075a7 */ /* 0x000ee20008020149 */
[----:B--2---:R-:W-:Y:S01]  /*0ea0*/  SHF.R.S32.HI R3, RZ, 0x1f, R0 ;  /* 0x0000001fff037819 */ /* 0x004fe20000011400 */
[----:B------:R-:W-:-:S03]  /*0eb0*/  UMOV UR13, 0x1 ;  /* 0x00000001000d7882 */ /* 0x000fc60000000000 */
[----:B------:R-:W-:-:S04]  /*0ec0*/  LEA.HI R3, R3, R0, RZ, 0x7 ;  /* 0x0000000003037211 */ /* 0x000fc800078f38ff */
[----:B------:R-:W-:-:S05]  /*0ed0*/  LOP3.LUT R3, R3, 0xffffff80, RZ, 0xc0, !PT ;  /* 0xffffff8003037812 */ /* 0x000fca00078ec0ff */
[----:B------:R-:W-:Y:S01]  /*0ee0*/  IMAD.IADD R0, R0, 0x1, -R3 ;  /* 0x0000000100007824 */ /* 0x000fe200078e0a03 */
[----:B---3--:R-:W-:Y:S06]  /*0ef0*/  @!P1 BRA `(.L_x_17) ;  /* 0x0000010000909947 */ /* 0x008fec0003800000 */
.L_x_163:
[----:B------:R-:W-:Y:S01]  /*0f00*/  ULDC UR11, c[0x0][0x288] ;  /* 0x0000a200000b7ab9 */ /* 0x000fe20000000800 */
[----:B------:R3:W-:Y:S01]  /*0f10*/  STL [R1+0x280], RZ ;  /* 0x000280ff01007387 */ /* 0x0007e20000100800 */
[----:B------:R-:W-:Y:S02]  /*0f20*/  UISETP.GE.AND UP0, UPT, UR11, 0x40, UPT ;  /* 0x000000400b00788c */ /* 0x000fe4000bf06270 */
[----:B-1----:R-:W-:Y:S01]  /*0f30*/  USHF.L.U32 UR42, UR10, 0x6, URZ ;  /* 0x000000060a2a7899 */ /* 0x002fe2000800063f */
[----:B------:R3:W-:Y:S01]  /*0f40*/  STL [R1+0x284], RZ ;  /* 0x000284ff01007387 */ /* 0x0007e20000100800 */
[----:B------:R-:W-:Y:S01]  /*0f50*/  UMOV UR6, URZ ;  /* 0x0000003f00067c82 */ /* 0x000fe20008000000 */
[----:B------:R-:W-:Y:S01]  /*0f60*/  UMOV UR37, URZ ;  /* 0x0000003f00257c82 */ /* 0x000fe20008000000 */
[----:B------:R-:W-:Y:S01]  /*0f70*/  PLOP3.LUT P1, PT, PT, PT, UP0, 0x80, 0x0 ;  /* 0x000000000000781c */ /* 0x000fe20003f2f008 */
[----:B------:R3:W-:Y:S04]  /*0f80*/  STL [R1+0x288], RZ ;  /* 0x000288ff01007387 */ /* 0x0007e80000100800 */
        /* <DEDUP_REMOVED lines=252> */
[----:B------:R3:W-:Y:S01]  /*1f50*/  STL [R1+0x27c], RZ ;  /* 0x00027cff01007387 */ /* 0x0007e20000100800 */
[----:B------:R-:W-:Y:S05]  /*1f60*/  @!P1 BRA `(.L_x_18) ;  /* 0x0000007000049947 */ /* 0x000fea0003800000 */
[----:B------:R-:W-:Y:S01]  /*1f70*/  SHF.R.S32.HI R4, RZ, 0x1f, R0 ;  /* 0x0000001fff047819 */ /* 0x000fe20000011400 */
[----:B------:R1:W-:Y:S01]  /*1f80*/  STL [R1+0x280], RZ ;  /* 0x000280ff01007387 */ /* 0x0003e20000100800 */
[----:B------:R-:W-:Y:S02]  /*1f90*/  ULOP3.LUT UR10, UR10, 0x1, URZ, 0xc0, !UPT ;  /* 0x000000010a0a7892 */ /* 0x000fe4000f8ec03f */
[-C--:B--2---:R-:W-:Y:S01]  /*1fa0*/  LEA.HI R2, R4, R0.reuse, RZ, 0x2 ;  /* 0x0000000004027211 */ /* 0x084fe200078f10ff */
[----:B------:R-:W-:Y:S02]  /*1fb0*/  USHF.R.U32.HI UR11, URZ, 0x6, UR11 ;  /* 0x000000063f0b7899 */ /* 0x000fe4000801160b */
[----:B------:R-:W-:Y:S01]  /*1fc0*/  ULOP3.LUT UR12, UR4, 0x2, URZ, 0xfc, !UPT ;  /* 0x00000002040c7892 */ /* 0x000fe2000f8efc3f */
[----:B------:R-:W-:Y:S01]  /*1fd0*/  LOP3.LUT R3, R2, 0x7ffffffc, RZ, 0xc0, !PT ;  /* 0x7ffffffc02037812 */ /* 0x000fe200078ec0ff */
[----:B------:R-:W-:Y:S01]  /*1fe0*/  IMAD.U32 R17, RZ, RZ, UR10 ;  /* 0x0000000aff117e24 */ /* 0x000fe2000f8e00ff */
[--C-:B------:R-:W-:Y:S01]  /*1ff0*/  SHF.R.S32.HI R153, RZ, 0x2, R2.reuse ;  /* 0x00000002ff997819 */ /* 0x100fe20000011402 */
[----:B------:R-:W-:Y:S01]  /*2000*/  UMOV UR13, 0x1 ;  /* 0x00000001000d7882 */ /* 0x000fe20000000000 */
[----:B------:R-:W-:Y:S01]  /*2010*/  SHF.R.S32.HI R2, RZ, 0x1f, R2 ;  /* 0x0000001fff027819 */ /* 0x000fe20000011402 */
[----:B------:R-:W-:Y:S01]  /*2020*/  IMAD.IADD R3, R0, 0x1, -R3 ;  /* 0x0000000100037824 */ /* 0x000fe200078e0a03 */
[----:B------:R-:W-:Y:S01]  /*2030*/  LEA.HI R0, R4, R0, RZ, 0x5 ;  /* 0x0000000004007211 */ /* 0x000fe200078f28ff */
[----:B------:R-:W-:Y:S01]  /*2040*/  UMOV UR7, URZ ;  /* 0x0000003f00077c82 */ /* 0x000fe20008000000 */
[----:B------:R-:W-:Y:S01]  /*2050*/  LEA.HI R2, R2, R153, RZ, 0x3 ;  /* 0x0000009902027211 */ /* 0x000fe200078f18ff */
[----:B------:R-:W-:Y:S01]  /*2060*/  IMAD.SHL.U32 R152, R3, 0x2, RZ ;  /* 0x0000000203987824 */ /* 0x000fe200078e00ff */
[----:B------:R-:W-:Y:S01]  /*2070*/  SHF.R.S32.HI R0, RZ, 0x5, R0 ;  /* 0x00000005ff007819 */ /* 0x000fe20000011400 */
[----:B------:R-:W-:Y:S01]  /*2080*/  UMOV UR8, URZ ;  /* 0x0000003f00087c82 */ /* 0x000fe20008000000 */
[----:B------:R-:W-:Y:S01]  /*2090*/  LOP3.LUT R2, R2, 0xfffffff8, RZ, 0xc0, !PT ;  /* 0xfffffff802027812 */ /* 0x000fe200078ec0ff */
[----:B------:R-:W-:Y:S01]  /*20a0*/  UMOV UR37, URZ ;  /* 0x0000003f00257c82 */ /* 0x000fe20008000000 */
[----:B------:R-:W-:Y:S01]  /*20b0*/  UMOV UR6, URZ ;  /* 0x0000003f00067c82 */ /* 0x000fe20008000000 */
[----:B------:R-:W-:Y:S01]  /*20c0*/  UMOV UR22, URZ ;  /* 0x0000003f00167c82 */ /* 0x000fe20008000000 */
[----:B------:R-:W-:Y:S01]  /*20d0*/  UMOV UR25, URZ ;  /* 0x0000003f00197c82 */ /* 0x000fe20008000000 */
[----:B------:R-:W-:Y:S01]  /*20e0*/  IMAD.IADD R153, R153, 0x1, -R2 ;  /* 0x0000000199997824 */ /* 0x000fe200078e0a02 */
[----:B------:R-:W-:Y:S01]  /*20f0*/  ULDC.64 UR28, c[0x0][0x208] ;  /* 0x00008200001c7ab9 */ /* 0x000fe20000000a00 */
[----:B------:R-:W-:-:S02]  /*2100*/  IMAD R2, R0, 0x400, R152 ;  /* 0x0000040000027824 */ /* 0x000fc400078e0298 */
[C---:B------:R-:W-:Y:S02]  /*2110*/  IMAD R16, R0.reuse, 0x10, R153 ;  /* 0x0000001000107824 */ /* 0x040fe400078e0299 */
[--C-:B------:R-:W-:Y:S02]  /*2120*/  IMAD R3, R0, 0xc00, R2.reuse ;  /* 0x00000c0000037824 */ /* 0x100fe400078e0202 */
[C---:B------:R-:W-:Y:S02]  /*2130*/  IMAD R2, R153.reuse, 0x8, R2 ;  /* 0x0000000899027824 */ /* 0x040fe400078e0202 */
[----:B------:R-:W-:Y:S02]  /*2140*/  IMAD R153, R153, 0x20, R3 ;  /* 0x0000002099997824 */ /* 0x000fe400078e0203 */
[----:B------:R-:W-:Y:S01]  /*2150*/  VIADD R16, R16, UR42 ;  /* 0x0000002a10107c36 */ /* 0x000fe20008000000 */
[----:B------:R-:W-:Y:S01]  /*2160*/  LEA R0, R2, UR36, 0x1 ;  /* 0x0000002402007c11 */ /* 0x000fe2000f8e08ff */
[----:B------:R-:W-:-:S04]  /*2170*/  IMAD.MOV.U32 R3, RZ, RZ, R152 ;  /* 0x000000ffff037224 */ /* 0x000fc800078e0098 */
[----:B-1----:R-:W-:-:S07]  /*2180*/  IMAD R17, R17, 0x2000, R0 ;  /* 0x0000200011117824 */ /* 0x002fce00078e0200 */
.L_x_42:
[----:B------:R-:W-:-:S06]  /*2190*/  UISETP.GE.AND UP0, UPT, UR11, 0x1, UPT ;  /* 0x000000010b00788c */ /* 0x000fcc000bf06270 */
[----:B------:R-:W-:-:S13]  /*21a0*/  PLOP3.LUT P1, PT, PT, PT, UP0, 0x80, 0x0 ;  /* 0x000000000000781c */ /* 0x000fda0003f2f008 */
[----:B-12345:R-:W-:Y:S05]  /*21b0*/  @!P1 BRA `(.L_x_19) ;  /* 0x00000000002c9947 */ /* 0x03efea0003800000 */
[----:B------:R-:W1:Y:S02]  /*21c0*/  S2R R0, SR_CTAID.X ;  /* 0x0000000000007919 */ /* 0x000e640000002500 */
[----:B-1----:R-:W-:-:S07]  /*21d0*/  IMAD.SHL.U32 R0, R0, 0x80, RZ ;  /* 0x0000008000007824 */ /* 0x002fce00078e00ff */
.L_x_20:
[----:B------:R-:W-:-:S06]  /*21e0*/  ULEA UR14, UR7, 0x40, 0x6 ;  /* 0x00000040070e7891 */ /* 0x000fcc000f8e303f */
[----:B------:R-:W-:-:S13]  /*21f0*/  ISETP.GT.AND P1, PT, R0, UR14, PT ;  /* 0x0000000e00007c0c */ /* 0x000fda000bf24270 */
[----:B------:R-:W-:Y:S05]  /*2200*/  @!P1 BRA `(.L_x_19) ;  /* 0x0000000000189947 */ /* 0x000fea0003800000 */
[----:B------:R-:W-:Y:S01]  /*2210*/  UISETP.GT.AND UP0, UPT, UR11, 0x1, UPT ;  /* 0x000000010b00788c */ /* 0x000fe2000bf04270 */
[----:B------:R-:W-:Y:S01]  /*2220*/  VIADD R3, R3, 0x40 ;  /* 0x0000004003037836 */ /* 0x000fe20000000000 */
[----:B------:R-:W-:Y:S02]  /*2230*/  UIADD3 UR11, UR11, -0x1, URZ ;  /* 0xffffffff0b0b7890 */ /* 0x000fe4000fffe03f */
[----:B------:R-:W-:Y:S02]  /*2240*/  UIADD3 UR7, UR7, 0x1, URZ ;  /* 0x0000000107077890 */ /* 0x000fe4000fffe03f */
[----:B------:R-:W-:-:S13]  /*2250*/  PLOP3.LUT P1, PT, PT, PT, UP0, 0x80, 0x0 ;  /* 0x000000000000781c */ /* 0x000fda0003f2f008 */
[----:B------:R-:W-:Y:S05]  /*2260*/  @P1 BRA `(.L_x_20) ;  /* 0xfffffffc00dc1947 */ /* 0x000fea000383ffff */
.L_x_19:
[----:B------:R-:W-:-:S13]  /*2270*/  ISETP.NE.AND P1, PT, RZ, UR11, PT ;  /* 0x0000000bff007c0c */ /* 0x000fda000bf25270 */
[----:B------:R-:W-:Y:S05]  /*2280*/  @!P1 BRA `(.L_x_18) ;  /* 0x0000006c003c9947 */ /* 0x000fea0003800000 */
[----:B------:R-:W-:Y:S05]  /*2290*/  @!P0 BRA `(.L_x_21) ;  /* 0x0000000000048947 */ /* 0x000fea0003800000 */
[----:B------:R-:W-:Y:S01]  /*22a0*/  BPT.TRAP 0x1 ;  /* 0x000000040000795c */ /* 0x000fe20000300000 */
.L_x_21:
[----:B------:R-:W-:Y:S01]  /*22b0*/  ULEA UR14, UR22, UR36, 0x3 ;  /* 0x00000024160e7291 */ /* 0x000fe2000f8e183f */
[----:B------:R-:W-:-:S05]  /*22c0*/  IMAD.U32 R0, RZ, RZ, UR25 ;  /* 0x00000019ff007e24 */ /* 0x000fca000f8e00ff */
[----:B------:R-:W-:-:S04]  /*22d0*/  SHF.L.U32 R0, R0, 0x1f, RZ ;  /* 0x0000001f00007819 */ /* 0x000fc800000006ff */
[----:B------:R-:W1:Y:S02]  /*22e0*/  SYNCS.PHASECHK.TRANS64.TRYWAIT P1, [UR14+0x64400], R0 ;  /* 0x06440000ff0075a7 */ /* 0x000e64000802014e */
[----:B-1----:R-:W-:Y:S05]  /*22f0*/  @!P1 BRA `(.L_x_22) ;  /* 0x000000ec00a89947 */ /* 0x002fea0003800000 */
.L_x_164:
[----:B------:R-:W-:Y:S01]  /*2300*/  UIADD3 UR14, UR36, 0x24000, URZ ;  /* 0x00024000240e7890 */ /* 0x000fe2000fffe03f */
[----:B------:R-:W-:Y:S01]  /*2310*/  WARPGROUP.ARRIVE ;  /* 0x00000000000079c5 */ /* 0x000fe20000000000 */
[----:B------:R-:W-:Y:S02]  /*2320*/  USHF.R.U32.HI UR26, URZ, 0x4, UR36 ;  /* 0x000000043f1a7899 */ /* 0x000fe40008011624 */
[----:B------:R-:W-:Y:S02]  /*2330*/  USHF.R.U32.HI UR14, URZ, 0x4, UR14 ;  /* 0x000000043f0e7899 */ /* 0x000fe4000801160e */
[----:B------:R-:W-:Y:S02]  /*2340*/  ULOP3.LUT UR26, UR26, 0x3fff, URZ, 0xc0, !UPT ;  /* 0x00003fff1a1a7892 */ /* 0x000fe4000f8ec03f */
[----:B------:R-:W-:Y:S02]  /*2350*/  ULOP3.LUT UR14, UR14, 0x3fff, URZ, 0xc0, !UPT ;  /* 0x00003fff0e0e7892 */ /* 0x000fe4000f8ec03f */
[----:B------:R-:W-:-:S02]  /*2360*/  USHF.L.U32 UR23, UR20, 0xb, URZ ;  /* 0x0000000b14177899 */ /* 0x000fc4000800063f */
[----:B------:R-:W-:Y:S02]  /*2370*/  ULOP3.LUT UR15, UR26, 0x10000, URZ, 0xfc, !UPT ;  /* 0x000100001a0f7892 */ /* 0x000fe4000f8efc3f */
[----:B------:R-:W-:Y:S02]  /*2380*/  ULOP3.LUT UR27, UR14, 0x10000, URZ, 0xfc, !UPT ;  /* 0x000100000e1b7892 */ /* 0x000fe4000f8efc3f */
[----:B------:R-:W-:Y:S02]  /*2390*/  UIADD3 UR15, UR23, UR15, URZ ;  /* 0x0000000f170f7290 */ /* 0x000fe4000fffe03f */
[----:B------:R-:W-:Y:S01]  /*23a0*/  ULEA UR24, UR22, UR27, 0xb ;  /* 0x0000001b16187291 */ /* 0x000fe2000f8e583f */
[----:B------:R-:W-:Y:S01]  /*23b0*/  UMOV UR17, 0x40000040 ;  /* 0x4000004000117882 */ /* 0x000fe20000000000 */
[----:B------:R-:W-:-:S03]  /*23c0*/  UMOV UR19, 0x40000040 ;  /* 0x4000004000137882 */ /* 0x000fc60000000000 */
[----:B------:R-:W-:Y:S02]  /*23d0*/  UMOV UR16, UR15 ;  /* 0x0000000f00107c82 */ /* 0x000fe40008000000 */
[----:B------:R-:W-:Y:S02]  /*23e0*/  UMOV UR18, UR24 ;  /* 0x0000001800127c82 */ /* 0x000fe40008000000 */
[----:B------:R-:W-:Y:S01]  /*23f0*/  HGMMA.64x64x16.F32 R56, gdesc[UR16], RZ, !UPT, gsb0 ;  /* 0x00e00000103879f0 */ /* 0x000fe2000c0008ff */
[----:B------:R-:W-:Y:S02]  /*2400*/  UIADD3 UR16, UR15, 0x2, URZ ;  /* 0x000000020f107890 */ /* 0x000fe4000fffe03f */
[----:B------:R-:W-:Y:S01]  /*2410*/  UIADD3 UR18, UR24, 0x2, URZ ;  /* 0x0000000218127890 */ /* 0x000fe2000fffe03f */
[----:B------:R-:W-:Y:S01]  /*2420*/  UMOV UR17, 0x40000040 ;  /* 0x4000004000117882 */ /* 0x000fe20000000000 */
[----:B------:R-:W-:Y:S01]  /*2430*/  UMOV UR19, 0x40000040 ;  /* 0x4000004000137882 */ /* 0x000fe20000000000 */
[----:B------:R-:W-:-:S02]  /*2440*/  WARPGROUP.DEPBAR.LE gsb0, 0x0 ;  /* 0x00008000000079c5 */ /* 0x000fc40000010000 */
[----:B------:R-:W-:-:S06]  /*2450*/  WARPGROUP.ARRIVE ;  /* 0x00000000000079c5 */ /* 0x000fcc0000000000 */
[----:B------:R-:W-:Y:S01]  /*2460*/  HGMMA.64x64x16.F32 R56, gdesc[UR16], R56, gsb0 ;  /* 0x00e00000103879f0 */ /* 0x000fe20008000838 */
[----:B------:R-:W-:Y:S02]  /*2470*/  UIADD3 UR16, UR15, 0x4, URZ ;  /* 0x000000040f107890 */ /* 0x000fe4000fffe03f */
[----:B------:R-:W-:Y:S01]  /*2480*/  UIADD3 UR18, UR24, 0x4, URZ ;  /* 0x0000000418127890 */ /* 0x000fe2000fffe03f */
[----:B------:R-:W-:Y:S01]  /*2490*/  UMOV UR17, 0x40000040 ;  /* 0x4000004000117882 */ /* 0x000fe20000000000 */
[----:B------:R-:W-:Y:S01]  /*24a0*/  UMOV UR19, 0x40000040 ;  /* 0x4000004000137882 */ /* 0x000fe20000000000 */
[----:B------:R-:W-:Y:S02]  /*24b0*/  WARPGROUP.DEPBAR.LE gsb0, 0x0 ;  /* 0x00008000000079c5 */ /* 0x000fe40000010000 */
        /* <DEDUP_REMOVED lines=90> */
[----:B------:R-:W-:-:S04]  /*2a60*/  UIADD3 UR24, UR22, 0x1, URZ ;  /* 0x0000000116187890 */ /* 0x000fc8000fffe03f */
[----:B------:R-:W-:-:S04]  /*2a70*/  UISETP.NE.AND UP0, UPT, UR24, 0x4, UPT ;  /* 0x000000041800788c */ /* 0x000fc8000bf05270 */
[----:B------:R-:W-:Y:S01]  /*2a80*/  USEL UR24, UR24, URZ, UP0 ;  /* 0x0000003f18187287 */ /* 0x000fe20008000000 */
[----:B------:R-:W-:Y:S02]  /*2a90*/  WARPGROUP.DEPBAR.LE gsb0, 0x0 ;  /* 0x00008000000079c5 */ /* 0x000fe40000010000 */
[----:B------:R-:W-:-:S06]  /*2aa0*/  WARPGROUP.ARRIVE ;  /* 0x00000000000079c5 */ /* 0x000fcc0000000000 */
[----:B------:R-:W-:Y:S01]  /*2ab0*/  HGMMA.64x64x16.F32 R56, gdesc[UR16], R56, gsb0 ;  /* 0x00e00000103879f0 */ /* 0x000fe20008000838 */
[----:B------:R-:W-:-:S04]  /*2ac0*/  USEL UR16, URZ, 0x1, UP0 ;  /* 0x000000013f107887 */ /* 0x000fc80008000000 */
[----:B------:R-:W-:Y:S01]  /*2ad0*/  ULOP3.LUT UR25, UR25, UR16, URZ, 0x3c, !UPT ;  /* 0x0000001019197292 */ /* 0x000fe2000f8e3c3f */
[----:B------:R-:W-:Y:S02]  /*2ae0*/  WARPGROUP.DEPBAR.LE gsb0, 0x0 ;  /* 0x00008000000079c5 */ /* 0x000fe40000010000 */
[----:B------:R-:W-:Y:S09]  /*2af0*/  @!P0 BRA `(.L_x_23) ;  /* 0x0000000000048947 */ /* 0x000ff20003800000 */
[----:B------:R-:W-:Y:S01]  /*2b00*/  BPT.TRAP 0x1 ;  /* 0x000000040000795c */ /* 0x000fe20000300000 */
.L_x_23:
[----:B------:R-:W-:Y:S01]  /*2b10*/  ULEA UR16, UR24, UR36, 0x3 ;  /* 0x0000002418107291 */ /* 0x000fe2000f8e183f */
[----:B-1----:R-:W-:-:S05]  /*2b20*/  IMAD.U32 R0, RZ, RZ, UR25 ;  /* 0x00000019ff007e24 */ /* 0x002fca000f8e00ff */
[----:B------:R-:W-:-:S04]  /*2b30*/  SHF.L.U32 R0, R0, 0x1f, RZ ;  /* 0x0000001f00007819 */ /* 0x000fc800000006ff */
[----:B------:R-:W1:Y:S02]  /*2b40*/  SYNCS.PHASECHK.TRANS64.TRYWAIT P1, [UR16+0x64400], R0 ;  /* 0x06440000ff0075a7 */ /* 0x000e640008020150 */
[----:B-1----:R-:W-:Y:S05]  /*2b50*/  @!P1 BRA `(.L_x_24) ;  /* 0x000000e400a89947 */ /* 0x002fea0003800000 */
.L_x_165:
[----:B------:R-:W-:Y:S01]  /*2b60*/  ULEA UR30, UR24, UR27, 0xb ;  /* 0x0000001b181e7291 */ /* 0x000fe2000f8e583f */
[----:B------:R-:W-:Y:S01]  /*2b70*/  WARPGROUP.ARRIVE ;  /* 0x00000000000079c5 */ /* 0x000fe20000000000 */
[----:B------:R-:W-:Y:S01]  /*2b80*/  UIADD3 UR16, UR15, 0x800, URZ ;  /* 0x000008000f107890 */ /* 0x000fe2000fffe03f */
[----:B------:R-:W2:Y:S01]  /*2b90*/  MUFU.RCP64H R5, 2.3591403961181640625 ;  /* 0x4002df8500057908 */ /* 0x000ea20000001800 */
[----:B------:R-:W-:Y:S01]  /*2ba0*/  UMOV UR19, 0x40000040 ;  /* 0x4000004000137882 */ /* 0x000fe20000000000 */
[----:B------:R-:W-:Y:S01]  /*2bb0*/  UMOV UR17, 0x40000040 ;  /* 0x4000004000117882 */ /* 0x000fe20000000000 */
[----:B------:R-:W-:Y:S01]  /*2bc0*/  IMAD.MOV.U32 R8, RZ, RZ, 0x458a2bb4 ;  /* 0x458a2bb4ff087424 */ /* 0x000fe200078e00ff */
[----:B------:R-:W-:Y:S01]  /*2bd0*/  UMOV UR18, UR30 ;  /* 0x0000001e00127c82 */ /* 0x000fe20008000000 */
[----:B------:R-:W-:Y:S01]  /*2be0*/  IMAD.MOV.U32 R9, RZ, RZ, 0x4002df85 ;  /* 0x4002df85ff097424 */ /* 0x000fe200078e00ff */
[----:B------:R-:W-:Y:S01]  /*2bf0*/  UMOV UR32, 0x2c515da4 ;  /* 0x2c515da400207882 */ /* 0x000fe20000000000 */
[----:B------:R-:W-:Y:S01]  /*2c00*/  IMAD.MOV.U32 R4, RZ, RZ, RZ ;  /* 0x000000ffff047224 */ /* 0x000fe200078e00ff */
[----:B------:R-:W-:Y:S01]  /*2c10*/  HGMMA.64x64x16.F32 R24, gdesc[UR16], RZ, !UPT, gsb0 ;  /* 0x00e00000101879f0 */ /* 0x000fe2000c0008ff */
[----:B------:R-:W-:Y:S01]  /*2c20*/  UIADD3 UR16, UR15, 0x802, URZ ;  /* 0x000008020f107890 */ /* 0x000fe2000fffe03f */
[----:B------:R-:W-:Y:S01]  /*2c30*/  IMAD.MOV.U32 R10, RZ, RZ, -0x748574fc ;  /* 0x8b7a8b04ff0a7424 */ /* 0x000fe200078e00ff */
[----:B------:R-:W-:Y:S01]  /*2c40*/  UIADD3 UR18, UR30, 0x2, URZ ;  /* 0x000000021e127890 */ /* 0x000fe2000fffe03f */
[----:B------:R-:W-:Y:S01]  /*2c50*/  IMAD.MOV.U32 R11, RZ, RZ, 0x3ed0ee25 ;  /* 0x3ed0ee25ff0b7424 */ /* 0x000fe200078e00ff */
[----:B------:R-:W-:Y:S01]  /*2c60*/  UMOV UR17, 0x40000040 ;  /* 0x4000004000117882 */ /* 0x000fe20000000000 */
[----:B------:R-:W-:Y:S01]  /*2c70*/  UMOV UR19, 0x40000040 ;  /* 0x4000004000137882 */ /* 0x000fe20000000000 */
[----:B------:R-:W-:Y:S01]  /*2c80*/  UMOV UR33, 0x3fd6fc2a ;  /* 0x3fd6fc2a00217882 */ /* 0x000fe20000000000 */
[----:B------:R-:W-:Y:S01]  /*2c90*/  UMOV UR34, 0x9f02676f ;  /* 0x9f02676f00227882 */ /* 0x000fe20000000000 */
[----:B--2---:R-:W-:Y:S01]  /*2ca0*/  DFMA R8, R4, -R8, 1 ;  /* 0x3ff000000408742b */ /* 0x004fe20000000808 */
[----:B------:R-:W-:Y:S01]  /*2cb0*/  UMOV UR35, 0x3ef3b266 ;  /* 0x3ef3b26600237882 */ /* 0x000fe20000000000 */
[----:B-1----:R-:W-:Y:S01]  /*2cc0*/  IMAD.U32 R0, RZ, RZ, UR22 ;  /* 0x00000016ff007e24 */ /* 0x002fe2000f8e00ff */
[----:B------:R-:W-:Y:S01]  /*2cd0*/  STL.128 [R1], RZ ;  /* 0x000000ff01007387 */ /* 0x000fe20000100c00 */
[----:B------:R-:W-:-:S02]  /*2ce0*/  UIADD3 UR27, UR36, 0x644a0, URZ ;  /* 0x000644a0241b7890 */ /* 0x000fc4000fffe03f */
[----:B------:R-:W-:Y:S01]  /*2cf0*/  IMAD R0, R0, 0x40, R152 ;  /* 0x0000004000007824 */ /* 0x000fe200078e0298 */
[----:B------:R-:W-:Y:S01]  /*2d00*/  STL.128 [R1+0x20], RZ ;  /* 0x000020ff01007387 */ /* 0x000fe20000100c00 */
[----:B------:R-:W-:-:S03]  /*2d10*/  DFMA R8, R8, R8, R8 ;  /* 0x000000080808722b */ /* 0x000fc60000000008 */
[----:B------:R-:W-:Y:S01]  /*2d20*/  LEA R2, R0, UR36, 0x2 ;  /* 0x0000002400027c11 */ /* 0x000fe2000f8e10ff */
[----:B------:R-:W-:Y:S04]  /*2d30*/  STL.128 [R1+0x10], RZ ;  /* 0x000010ff01007387 */ /* 0x000fe80000100c00 */
[----:B------:R-:W-:Y:S01]  /*2d40*/  DFMA R8, R4, R8, R4 ;  /* 0x000000080408722b */ /* 0x000fe20000000004 */
[----:B------:R-:W-:Y:S04]  /*2d50*/  STL.128 [R1+0x30], RZ ;  /* 0x000030ff01007387 */ /* 0x000fe80000100c00 */
[----:B------:R-:W-:Y:S03]  /*2d60*/  STL.128 [R1+0x40], RZ ;  /* 0x000040ff01007387 */ /* 0x000fe60000100c00 */
[C---:B------:R-:W-:Y:S01]  /*2d70*/  DMUL R6, R8.reuse, UR32 ;  /* 0x0000002008067c28 */ /* 0x040fe20008000000 */
[----:B------:R-:W-:Y:S04]  /*2d80*/  STL.128 [R1+0x60], RZ ;  /* 0x000060ff01007387 */ /* 0x000fe80000100c00 */
[----:B------:R-:W-:Y:S03]  /*2d90*/  STL.128 [R1+0x50], RZ ;  /* 0x000050ff01007387 */ /* 0x000fe60000100c00 */
[----:B------:R-:W-:Y:S01]  /*2da0*/  DFMA R6, R8, UR32, R6 ;  /* 0x0000002008067c2b */ /* 0x000fe20008000006 */
[----:B------:R-:W-:Y:S07]  /*2db0*/  STL.128 [R1+0x70], RZ ;  /* 0x000070ff01007387 */ /* 0x000fee0000100c00 */
[----:B------:R-:W-:Y:S01]  /*2dc0*/  DMUL R4, R6, R6 ;  /* 0x0000000606047228 */ /* 0x000fe20000000000 */
        /* <DEDUP_REMOVED lines=66> */
[----:B------:R-:W-:Y:S01]  /*31f0*/  UMOV UR16, 0x3ae80f1e ;  /* 0x3ae80f1e00107882 */ /* 0x000fe20000000000 */
[----:B------:R-:W-:Y:S01]  /*3200*/  UMOV UR17, 0x3eb1380b ;  /* 0x3eb1380b00117882 */ /* 0x000fe20000000000 */
[----:B------:R-:W-:Y:S01]  /*3210*/  UIADD3 UR18, UR30, 0x406, URZ ;  /* 0x000004061e127890 */ /* 0x000fe2000fffe03f */
[----:B------:R-:W-:Y:S01]  /*3220*/  DFMA R10, R4, UR16, R10 ;  /* 0x00000010040a7c2b */ /* 0x000fe2000800000a */
[----:B------:R-:W-:Y:S01]  /*3230*/  UIADD3 UR16, UR15, 0xc06, URZ ;  /* 0x00000c060f107890 */ /* 0x000fe2000fffe03f */
[----:B------:R-:W-:Y:S01]  /*3240*/  UMOV UR17, 0x40000040 ;  /* 0x4000004000117882 */ /* 0x000fe20000000000 */
[----:B------:R-:W-:-:S05]  /*3250*/  UMOV UR19, 0x40000040 ;  /* 0x4000004000137882 */ /* 0x000fca0000000000 */
[----:B------:R-:W-:Y:S01]  /*3260*/  DFMA R10, R4, R10, UR34 ;  /* 0x00000022040a7e2b */ /* 0x000fe2000800000a */
[----:B------:R-:W-:Y:S01]  /*3270*/  UMOV UR34, 0xa9ab0956 ;  /* 0xa9ab095600227882 */ /* 0x000fe20000000000 */
[----:B------:R-:W-:-:S06]  /*3280*/  UMOV UR35, 0x3f1745cb ;  /* 0x3f1745cb00237882 */ /* 0x000fcc0000000000 */
[----:B------:R-:W-:Y:S01]  /*3290*/  DFMA R10, R4, R10, UR34 ;  /* 0x00000022040a7e2b */ /* 0x000fe2000800000a */
[----:B------:R-:W-:Y:S02]  /*32a0*/  WARPGROUP.DEPBAR.LE gsb0, 0x0 ;  /* 0x00008000000079c5 */ /* 0x000fe40000010000 */
[----:B------:R-:W-:-:S06]  /*32b0*/  WARPGROUP.ARRIVE ;  /* 0x00000000000079c5 */ /* 0x000fcc0000000000 */
[----:B------:R-:W-:Y:S01]  /*32c0*/  HGMMA.64x64x16.F32 R24, gdesc[UR16], R24, gsb0 ;  /* 0x00e00000101879f0 */ /* 0x000fe20008000818 */
[----:B------:R-:W-:Y:S01]  /*32d0*/  UMOV UR16, 0x2d1b5154 ;  /* 0x2d1b515400107882 */ /* 0x000fe20000000000 */
[----:B------:R-:W-:Y:S01]  /*32e0*/  UMOV UR17, 0x3f3c71c7 ;  /* 0x3f3c71c700117882 */ /* 0x000fe20000000000 */
[----:B------:R-:W-:Y:S01]  /*32f0*/  UIADD3 UR18, UR30, 0x600, URZ ;  /* 0x000006001e127890 */ /* 0x000fe2000fffe03f */
[----:B------:R-:W-:Y:S01]  /*3300*/  DFMA R10, R4, R10, UR16 ;  /* 0x00000010040a7e2b */ /* 0x000fe2000800000a */
[----:B------:R-:W-:Y:S01]  /*3310*/  UMOV UR16, 0x923be72d ;  /* 0x923be72d00107882 */ /* 0x000fe20000000000 */
[----:B------:R-:W-:Y:S01]  /*3320*/  UMOV UR17, 0x3f624924 ;  /* 0x3f62492400117882 */ /* 0x000fe20000000000 */
[----:B------:R-:W-:-:S05]  /*3330*/  UMOV UR19, 0x40000040 ;  /* 0x4000004000137882 */ /* 0x000fca0000000000 */
[----:B------:R-:W-:Y:S01]  /*3340*/  DFMA R12, R4, R10, UR16 ;  /* 0x00000010040c7e2b */ /* 0x000fe2000800000a */
[----:B------:R-:W-:Y:S01]  /*3350*/  UMOV UR16, 0x9999a3c4 ;  /* 0x9999a3c400107882 */ /* 0x000fe20000000000 */
[----:B------:R-:W-:Y:S01]  /*3360*/  UMOV UR17, 0x3f899999 ;  /* 0x3f89999900117882 */ /* 0x000fe20000000000 */
[----:B------:R-:W-:-:S05]  /*3370*/  DADD R10, -R6, UR32 ;  /* 0x00000020060a7e29 */ /* 0x000fca0008000100 */
[----:B------:R-:W-:Y:S01]  /*3380*/  DFMA R12, R4, R12, UR16 ;  /* 0x00000010040c7e2b */ /* 0x000fe2000800000c */
[----:B------:R-:W-:Y:S01]  /*3390*/  UMOV UR16, 0x55555554 ;  /* 0x5555555400107882 */ /* 0x000fe20000000000 */
[----:B------:R-:W-:Y:S01]  /*33a0*/  UMOV UR17, 0x3fb55555 ;  /* 0x3fb5555500117882 */ /* 0x000fe20000000000 */
[----:B------:R-:W-:-:S05]  /*33b0*/  DADD R10, R10, R10 ;  /* 0x000000000a0a7229 */ /* 0x000fca000000000a */
[----:B------:R-:W-:Y:S01]  /*33c0*/  DFMA R12, R4, R12, UR16 ;  /* 0x00000010040c7e2b */ /* 0x000fe2000800000c */
[----:B------:R-:W-:Y:S01]  /*33d0*/  UIADD3 UR16, UR15, 0xe00, URZ ;  /* 0x00000e000f107890 */ /* 0x000fe2000fffe03f */
[----:B------:R-:W-:Y:S01]  /*33e0*/  UMOV UR17, 0x40000040 ;  /* 0x4000004000117882 */ /* 0x000fe20000000000 */
[----:B------:R-:W-:-:S08]  /*33f0*/  DFMA R10, -R6, UR32, R10 ;  /* 0x00000020060a7c2b */ /* 0x000fd0000800010a */
[----:B------:R-:W-:Y:S01]  /*3400*/  DMUL R14, R8, R10 ;  /* 0x0000000a080e7228 */ /* 0x000fe20000000000 */
[----:B------:R-:W-:Y:S01]  /*3410*/  IMAD.MOV.U32 R8, RZ, RZ, -0x105c611 ;  /* 0xfefa39efff087424 */ /* 0x000fe200078e00ff */
[----:B------:R-:W-:Y:S01]  /*3420*/  DMUL R10, R4, R12 ;  /* 0x0000000c040a7228 */ /* 0x000fe20000000000 */
[----:B------:R-:W-:-:S06]  /*3430*/  IMAD.MOV.U32 R9, RZ, RZ, 0x3fe62e42 ;  /* 0x3fe62e42ff097424 */ /* 0x000fcc00078e00ff */
[----:B------:R-:W-:Y:S02]  /*3440*/  DFMA R4, R8, 1, R6 ;  /* 0x3ff000000804782b */ /* 0x000fe40000000006 */
[----:B------:R-:W-:-:S06]  /*3450*/  DFMA R10, R6, R10, R14 ;  /* 0x0000000a060a722b */ /* 0x000fcc000000000e */
[----:B------:R-:W-:-:S08]  /*3460*/  DFMA R8, R8, -1, R4 ;  /* 0xbff000000808782b */ /* 0x000fd00000000004 */
[----:B------:R-:W-:Y:S01]  /*3470*/  DADD R6, -R6, R8 ;  /* 0x0000000006067229 */ /* 0x000fe20000000108 */
[----:B------:R-:W-:Y:S02]  /*3480*/  IMAD.MOV.U32 R8, RZ, RZ, 0x3b39803f ;  /* 0x3b39803fff087424 */ /* 0x000fe400078e00ff */
[----:B------:R-:W-:-:S05]  /*3490*/  IMAD.MOV.U32 R9, RZ, RZ, 0x3c7abc9e ;  /* 0x3c7abc9eff097424 */ /* 0x000fca00078e00ff */
[----:B------:R-:W-:Y:S01]  /*34a0*/  DADD R6, R10, -R6 ;  /* 0x000000000a067229 */ /* 0x000fe20000000806 */
[----:B------:R-:W-:Y:S02]  /*34b0*/  WARPGROUP.DEPBAR.LE gsb0, 0x0 ;  /* 0x00008000000079c5 */ /* 0x000fe40000010000 */
[----:B------:R-:W-:-:S05]  /*34c0*/  WARPGROUP.ARRIVE ;  /* 0x00000000000079c5 */ /* 0x000fca0000000000 */
[----:B------:R-:W-:Y:S02]  /*34d0*/  DFMA R6, R8, 1, R6 ;  /* 0x3ff000000806782b */ /* 0x000fe40000000006 */
[----:B------:R-:W-:Y:S01]  /*34e0*/  HGMMA.64x64x16.F32 R24, gdesc[UR16], R24, gsb0 ;  /* 0x00e00000101879f0 */ /* 0x000fe20008000818 */
[----:B------:R-:W-:Y:S01]  /*34f0*/  UMOV UR16, 0xffda0d24 ;  /* 0xffda0d2400107882 */ /* 0x000fe20000000000 */
[----:B------:R-:W-:Y:S01]  /*3500*/  UMOV UR17, 0x3c7777d0 ;  /* 0x3c7777d000117882 */ /* 0x000fe20000000000 */
[----:B------:R-:W-:Y:S01]  /*3510*/  UIADD3 UR18, UR30, 0x602, URZ ;  /* 0x000006021e127890 */ /* 0x000fe2000fffe03f */
[----:B------:R-:W-:Y:S02]  /*3520*/  UMOV UR19, 0x40000040 ;  /* 0x4000004000137882 */ /* 0x000fe40000000000 */
[----:B------:R-:W-:-:S08]  /*3530*/  DADD R4, R4, R6 ;  /* 0x0000000004047229 */ /* 0x000fd00000000006 */
[----:B------:R-:W-:Y:S01]  /*3540*/  DMUL R8, R4, UR16 ;  /* 0x0000001004087c28 */ /* 0x000fe20008000000 */
[----:B------:R-:W-:Y:S01]  /*3550*/  UMOV UR16, 0x652b82fe ;  /* 0x652b82fe00107882 */ /* 0x000fe20000000000 */
[----:B------:R-:W-:-:S06]  /*3560*/  UMOV UR17, 0x3ff71547 ;  /* 0x3ff7154700117882 */ /* 0x000fcc0000000000 */
[----:B------:R-:W-:Y:S01]  /*3570*/  DFMA R4, R4, UR16, R8 ;  /* 0x0000001004047c2b */ /* 0x000fe20008000008 */
[----:B------:R-:W-:Y:S01]  /*3580*/  UIADD3 UR16, UR15, 0xe02, URZ ;  /* 0x00000e020f107890 */ /* 0x000fe2000fffe03f */
[----:B------:R-:W-:-:S04]  /*3590*/  UMOV UR17, 0x40000040 ;  /* 0x4000004000117882 */ /* 0x000fc80000000000 */
[----:B------:R-:W1:Y:S01]  /*35a0*/  F2F.F32.F64 R0, R4 ;  /* 0x0000000400007310 */ /* 0x000e620000301000 */
[----:B------:R-:W-:Y:S02]  /*35b0*/  WARPGROUP.DEPBAR.LE gsb0, 0x0 ;  /* 0x00008000000079c5 */ /* 0x000fe40000010000 */
[----:B------:R-:W1:Y:S04]  /*35c0*/  LDS.64 R6, [R2+0x64000] ;  /* 0x0640000002067984 */ /* 0x000e680000000a00 */
[----:B------:R-:W2:Y:S04]  /*35d0*/  LDS.64 R8, [R2+0x64020] ;  /* 0x0640200002087984 */ /* 0x000ea80000000a00 */
[----:B------:R-:W4:Y:S01]  /*35e0*/  LDS.64 R12, [R2+0x64040] ;  /* 0x06404000020c7984 */ /* 0x000f220000000a00 */
[----:B------:R-:W-:-:S06]  /*35f0*/  WARPGROUP.ARRIVE ;  /* 0x00000000000079c5 */ /* 0x000fcc0000000000 */
[----:B------:R-:W-:Y:S01]  /*3600*/  HGMMA.64x64x16.F32 R24, gdesc[UR16], R24, gsb0 ;  /* 0x00e00000101879f0 */ /* 0x000fe20008000818 */
[----:B------:R-:W-:Y:S02]  /*3610*/  UIADD3 UR16, UR15, 0xe04, URZ ;  /* 0x00000e040f107890 */ /* 0x000fe4000fffe03f */
[----:B------:R-:W-:Y:S01]  /*3620*/  UIADD3 UR18, UR30, 0x604, URZ ;  /* 0x000006041e127890 */ /* 0x000fe2000fffe03f */
[----:B------:R-:W-:Y:S01]  /*3630*/  UMOV UR17, 0x40000040 ;  /* 0x4000004000117882 */ /* 0x000fe20000000000 */
[----:B------:R-:W-:Y:S01]  /*3640*/  UMOV UR19, 0x40000040 ;  /* 0x4000004000137882 */ /* 0x000fe20000000000 */
[C---:B-1----:R-:W-:Y:S01]  /*3650*/  FMUL R4, R0.reuse, R6 ;  /* 0x0000000600047220 */ /* 0x042fe20000400000 */
[----:B------:R-:W-:-:S03]  /*3660*/  FMUL R5, R0, R7 ;  /* 0x0000000700057220 */ /* 0x000fc60000400000 */
[----:B------:R-:W-:Y:S02]  /*3670*/  IMAD.MOV.U32 R6, RZ, RZ, R4 ;  /* 0x000000ffff067224 */ /* 0x000fe400078e0004 */
[C---:B--2---:R-:W-:Y:S01]  /*3680*/  FMUL R8, R0.reuse, R8 ;  /* 0x0000000800087220 */ /* 0x044fe20000400000 */
[----:B------:R-:W-:Y:S02]  /*3690*/  IMAD.MOV.U32 R7, RZ, RZ, R5 ;  /* 0x000000ffff077224 */ /* 0x000fe400078e0005 */
[----:B------:R-:W-:Y:S01]  /*36a0*/  FMUL R9, R0, R9 ;  /* 0x0000000900097220 */ /* 0x000fe20000400000 */
[----:B------:R-:W-:Y:S02]  /*36b0*/  IMAD.MOV.U32 R10, RZ, RZ, R8 ;  /* 0x000000ffff0a7224 */ /* 0x000fe400078e0008 */
[----:B------:R4:W-:Y:S01]  /*36c0*/  STL.128 [R1], R4 ;  /* 0x0000000401007387 */ /* 0x0009e20000100c00 */
[----:B------:R-:W-:-:S05]  /*36d0*/  IMAD.MOV.U32 R11, RZ, RZ, R9 ;  /* 0x000000ffff0b7224 */ /* 0x000fca00078e0009 */
[----:B------:R-:W-:Y:S01]  /*36e0*/  STL.128 [R1+0x10], R8 ;  /* 0x0000100801007387 */ /* 0x000fe20000100c00 */
[C---:B----4-:R-:W-:Y:S01]  /*36f0*/  FMUL R4, R0.reuse, R12 ;  /* 0x0000000c00047220 */ /* 0x050fe20000400000 */
[----:B------:R-:W-:-:S03]  /*3700*/  FMUL R5, R0, R13 ;  /* 0x0000000d00057220 */ /* 0x000fc60000400000 */
[----:B------:R-:W-:Y:S02]  /*3710*/  IMAD.MOV.U32 R6, RZ, RZ, R4 ;  /* 0x000000ffff067224 */ /* 0x000fe400078e0004 */
[----:B------:R-:W-:-:S05]  /*3720*/  IMAD.MOV.U32 R7, RZ, RZ, R5 ;  /* 0x000000ffff077224 */ /* 0x000fca00078e0005 */
[----:B------:R-:W-:Y:S01]  /*3730*/  STL.128 [R1+0x20], R4 ;  /* 0x0000200401007387 */ /* 0x000fe20000100c00 */
[----:B------:R-:W-:-:S03]  /*3740*/  WARPGROUP.DEPBAR.LE gsb0, 0x0 ;  /* 0x00008000000079c5 */ /* 0x000fc60000010000 */
[----:B------:R-:W1:Y:S04]  /*3750*/  LDS.64 R14, [R2+0x64060] ;  /* 0x06406000020e7984 */ /* 0x000e680000000a00 */
[----:B------:R-:W2:Y:S01]  /*3760*/  LDS.64 R8, [R2+0x640a0] ;  /* 0x0640a00002087984 */ /* 0x000ea20000000a00 */
[C---:B-1----:R-:W-:Y:S01]  /*3770*/  FMUL R4, R0.reuse, R14 ;  /* 0x0000000e00047220 */ /* 0x042fe20000400000 */
[----:B------:R-:W-:-:S03]  /*3780*/  FMUL R5, R0, R15 ;  /* 0x0000000f00057220 */ /* 0x000fc60000400000 */
[----:B------:R-:W-:Y:S02]  /*3790*/  IMAD.MOV.U32 R6, RZ, RZ, R4 ;  /* 0x000000ffff067224 */ /* 0x000fe400078e0004 */
[C---:B--2---:R-:W-:Y:S01]  /*37a0*/  FMUL R8, R0.reuse, R8 ;  /* 0x0000000800087220 */ /* 0x044fe20000400000 */
[----:B------:R-:W-:Y:S02]  /*37b0*/  IMAD.MOV.U32 R7, RZ, RZ, R5 ;  /* 0x000000ffff077224 */ /* 0x000fe400078e0005 */
[----:B------:R-:W-:Y:S01]  /*37c0*/  FMUL R9, R0, R9 ;  /* 0x0000000900097220 */ /* 0x000fe20000400000 */
[----:B------:R-:W-:Y:S02]  /*37d0*/  IMAD.MOV.U32 R10, RZ, RZ, R8 ;  /* 0x000000ffff0a7224 */ /* 0x000fe400078e0008 */
[----:B------:R-:W-:Y:S01]  /*37e0*/  STL.128 [R1+0x30], R4 ;  /* 0x0000300401007387 */ /* 0x000fe20000100c00 */
[----:B------:R-:W-:-:S03]  /*37f0*/  IMAD.MOV.U32 R11, RZ, RZ, R9 ;  /* 0x000000ffff0b7224 */ /* 0x000fc600078e0009 */
[----:B------:R-:W1:Y:S01]  /*3800*/  LDS.64 R4, [R2+0x64080] ;  /* 0x0640800002047984 */ /* 0x000e620000000a00 */
[----:B------:R-:W-:-:S03]  /*3810*/  WARPGROUP.ARRIVE ;  /* 0x00000000000079c5 */ /* 0x000fc60000000000 */
[----:B------:R-:W-:Y:S03]  /*3820*/  STL.128 [R1+0x50], R8 ;  /* 0x0000500801007387 */ /* 0x000fe60000100c00 */
[----:B------:R-:W-:Y:S01]  /*3830*/  HGMMA.64x64x16.F32 R24, gdesc[UR16], R24, gsb0 ;  /* 0x00e00000101879f0 */ /* 0x000fe20008000818 */
[----:B------:R-:W-:Y:S02]  /*3840*/  UIADD3 UR16, UR15, 0xe06, URZ ;  /* 0x00000e060f107890 */ /* 0x000fe4000fffe03f */
[----:B------:R-:W-:Y:S01]  /*3850*/  UIADD3 UR18, UR30, 0x606, URZ ;  /* 0x000006061e127890 */ /* 0x000fe2000fffe03f */
[----:B------:R-:W-:Y:S01]  /*3860*/  UMOV UR17, 0x40000040 ;  /* 0x4000004000117882 */ /* 0x000fe20000000000 */
[----:B------:R-:W-:Y:S01]  /*3870*/  UMOV UR19, 0x40000040 ;  /* 0x4000004000137882 */ /* 0x000fe20000000000 */
[----:B------:R-:W-:-:S04]  /*3880*/  ULEA UR15, UR37, UR38, 0x1 ;  /* 0x00000026250f7291 */ /* 0x000fc8000f8e083f */
[----:B------:R-:W-:Y:S01]  /*3890*/  ULEA UR15, UR15, UR27, 0x3 ;  /* 0x0000001b0f0f7291 */ /* 0x000fe2000f8e183f */
[C---:B-1----:R-:W-:Y:S01]  /*38a0*/  FMUL R4, R0.reuse, R4 ;  /* 0x0000000400047220 */ /* 0x042fe20000400000 */
[----:B------:R-:W-:-:S03]  /*38b0*/  FMUL R5, R0, R5 ;  /* 0x0000000500057220 */ /* 0x000fc60000400000 */
[----:B------:R-:W-:Y:S02]  /*38c0*/  IMAD.MOV.U32 R6, RZ, RZ, R4 ;  /* 0x000000ffff067224 */ /* 0x000fe400078e0004 */
[----:B------:R-:W-:-:S05]  /*38d0*/  IMAD.MOV.U32 R7, RZ, RZ, R5 ;  /* 0x000000ffff077224 */ /* 0x000fca00078e0005 */
[----:B------:R-:W-:Y:S01]  /*38e0*/  STL.128 [R1+0x40], R4 ;  /* 0x0000400401007387 */ /* 0x000fe20000100c00 */
[----:B------:R-:W-:-:S03]  /*38f0*/  WARPGROUP.DEPBAR.LE gsb0, 0x0 ;  /* 0x00008000000079c5 */ /* 0x000fc60000010000 */
[----:B------:R-:W1:Y:S04]  /*3900*/  LDS.64 R12, [R2+0x640c0] ;  /* 0x0640c000020c7984 */ /* 0x000e680000000a00 */
[----:B------:R2:W4:Y:S01]  /*3910*/  LDS.64 R14, [R2+0x640e0] ;  /* 0x0640e000020e7984 */ /* 0x0005220000000a00 */
[----:B------:R-:W-:-:S06]  /*3920*/  WARPGROUP.ARRIVE ;  /* 0x00000000000079c5 */ /* 0x000fcc0000000000 */
[----:B------:R-:W-:Y:S01]  /*3930*/  HGMMA.64x64x16.F32 R24, gdesc[UR16], R24, gsb0 ;  /* 0x00e00000101879f0 */ /* 0x000fe20008000818 */
[----:B--2---:R-:W-:-:S05]  /*3940*/  IMAD.U32 R2, RZ, RZ, UR21 ;  /* 0x00000015ff027e24 */ /* 0x004fca000f8e00ff */
[----:B------:R-:W-:Y:S01]  /*3950*/  SHF.L.U32 R2, R2, 0x1f, RZ ;  /* 0x0000001f02027819 */ /* 0x000fe200000006ff */
[C---:B-1----:R-:W-:Y:S01]  /*3960*/  FMUL R4, R0.reuse, R12 ;  /* 0x0000000c00047220 */ /* 0x042fe20000400000 */
[----:B------:R-:W-:-:S03]  /*3970*/  FMUL R5, R0, R13 ;  /* 0x0000000d00057220 */ /* 0x000fc60000400000 */
[----:B------:R-:W-:Y:S02]  /*3980*/  IMAD.MOV.U32 R6, RZ, RZ, R4 ;  /* 0x000000ffff067224 */ /* 0x000fe400078e0004 */
[----:B------:R-:W-:-:S05]  /*3990*/  IMAD.MOV.U32 R7, RZ, RZ, R5 ;  /* 0x000000ffff077224 */ /* 0x000fca00078e0005 */
[----:B------:R4:W-:Y:S02]  /*39a0*/  STL.128 [R1+0x60], R4 ;  /* 0x0000600401007387 */ /* 0x0009e40000100c00 */
[C---:B----4-:R-:W-:Y:S01]  /*39b0*/  FMUL R4, R0.reuse, R14 ;  /* 0x0000000e00047220 */ /* 0x050fe20000400000 */
[----:B------:R-:W-:Y:S01]  /*39c0*/  FMUL R5, R0, R15 ;  /* 0x0000000f00057220 */ /* 0x000fe20000400000 */
[----:B------:R-:W-:Y:S02]  /*39d0*/  IMAD.U32 R0, RZ, RZ, UR24 ;  /* 0x00000018ff007e24 */ /* 0x000fe4000f8e00ff */
[----:B------:R-:W-:Y:S02]  /*39e0*/  IMAD.MOV.U32 R6, RZ, RZ, R4 ;  /* 0x000000ffff067224 */ /* 0x000fe400078e0004 */
[----:B------:R-:W-:Y:S02]  /*39f0*/  IMAD R0, R0, 0x40, R152 ;  /* 0x0000004000007824 */ /* 0x000fe400078e0298 */
[----:B------:R-:W-:-:S03]  /*3a00*/  IMAD.MOV.U32 R7, RZ, RZ, R5 ;  /* 0x000000ffff077224 */ /* 0x000fc600078e0005 */
[----:B------:R-:W-:Y:S02]  /*3a10*/  LEA R0, R0, UR36, 0x2 ;  /* 0x0000002400007c11 */ /* 0x000fe4000f8e10ff */
[----:B------:R1:W-:Y:S01]  /*3a20*/  STL.128 [R1+0x70], R4 ;  /* 0x0000700401007387 */ /* 0x0003e20000100c00 */
[----:B------:R-:W-:-:S03]  /*3a30*/  WARPGROUP.DEPBAR.LE gsb0, 0x0 ;  /* 0x00008000000079c5 */ /* 0x000fc60000010000 */
[----:B------:R1:W2:Y:S04]  /*3a40*/  LDS.64 R18, [R0+0x64000] ;  /* 0x0640000000127984 */ /* 0x0002a80000000a00 */
[----:B------:R1:W4:Y:S04]  /*3a50*/  LDS.64 R22, [R0+0x64020] ;  /* 0x0640200000167984 */ /* 0x0003280000000a00 */
[----:B------:R1:W1:Y:S04]  /*3a60*/  LDS.64 R20, [R0+0x64040] ;  /* 0x0640400000147984 */ /* 0x0002680000000a00 */
[----:B------:R1:W1:Y:S04]  /*3a70*/  LDS.64 R90, [R0+0x64060] ;  /* 0x06406000005a7984 */ /* 0x0002680000000a00 */
[----:B------:R1:W1:Y:S04]  /*3a80*/  LDS.64 R88, [R0+0x64080] ;  /* 0x0640800000587984 */ /* 0x0002680000000a00 */
[----:B------:R1:W1:Y:S04]  /*3a90*/  LDS.64 R96, [R0+0x640a0] ;  /* 0x0640a00000607984 */ /* 0x0002680000000a00 */
[----:B------:R1:W1:Y:S04]  /*3aa0*/  LDS.64 R94, [R0+0x640c0] ;  /* 0x0640c000005e7984 */ /* 0x0002680000000a00 */
[----:B------:R1:W1:Y:S01]  /*3ab0*/  LDS.64 R92, [R0+0x640e0] ;  /* 0x0640e000005c7984 */ /* 0x0002620000000a00 */
[----:B------:R-:W5:Y:S02]  /*3ac0*/  SYNCS.PHASECHK.TRANS64.TRYWAIT P1, [UR15], R2 ;  /* 0x00000002ff0075a7 */ /* 0x000f64000802014f */
[----:B-12-45:R-:W-:Y:S05]  /*3ad0*/  @!P1 BRA `(.L_x_25) ;  /* 0x000000d400e09947 */ /* 0x036fea0003800000 */
.L_x_166:
[----:B------:R-:W2:Y:S01]  /*3ae0*/  LDL.128 R12, [R1+0x10] ;  /* 0x00001000010c7983 */ /* 0x000ea20000100c00 */
[C---:B-1----:R-:W-:Y:S01]  /*3af0*/  VIADD R0, R3.reuse, 0x1 ;  /* 0x0000000103007836 */ /* 0x042fe20000000000 */
[----:B------:R-:W-:Y:S02]  /*3b00*/  ULDC UR18, c[0x0][0xa04] ;  /* 0x0002810000127ab9 */ /* 0x000fe40000000800 */
[----:B------:R-:W4:Y:S01]  /*3b10*/  LDL.128 R4, [R1+0x20] ;  /* 0x0000200001047983 */ /* 0x000f220000100c00 */
[----:B------:R-:W-:Y:S01]  /*3b20*/  VIADD R98, R16, 0x8 ;  /* 0x0000000810627836 */ /* 0x000fe20000000000 */
[C---:B------:R-:W-:Y:S02]  /*3b30*/  ISETP.GE.AND P6, PT, R0.reuse, R16, PT ;  /* 0x000000100000720c */ /* 0x040fe40003fc6270 */
[----:B------:R-:W3:Y:S02]  /*3b40*/  LDL.128 R8, [R1+0x30] ;  /* 0x0000300001087983 */ /* 0x000ee40000100c00 */
[----:B------:R-:W-:Y:S01]  /*3b50*/  ISETP.GE.AND P5, PT, R0, R98, PT ;  /* 0x000000620000720c */ /* 0x000fe20003fa6270 */
[C---:B------:R-:W-:Y:S01]  /*3b60*/  VIADD R0, R3.reuse, 0x8 ;  /* 0x0000000803007836 */ /* 0x040fe20000000000 */
[----:B------:R1:W-:Y:S04]  /*3b70*/  STL.64 [R1+0x480], R152 ;  /* 0x0004809801007387 */ /* 0x0003e80000100a00 */
[C---:B------:R-:W-:Y:S01]  /*3b80*/  ISETP.GE.AND P4, PT, R0.reuse, R16, PT ;  /* 0x000000100000720c */ /* 0x040fe20003f86270 */
[----:B------:R-:W3:Y:S01]  /*3b90*/  LDL.LU.128 R104, [R1+0x80] ;  /* 0x0000800001687983 */ /* 0x000ee20000300c00 */
[----:B------:R-:W-:Y:S01]  /*3ba0*/  ISETP.GE.AND P2, PT, R0, R98, PT ;  /* 0x000000620000720c */ /* 0x000fe20003f46270 */
[----:B------:R-:W-:-:S02]  /*3bb0*/  VIADD R0, R3, 0x9 ;  /* 0x0000000903007836 */ /* 0x000fc40000000000 */
[----:B------:R-:W3:Y:S03]  /*3bc0*/  LDL.LU.128 R108, [R1+0x90] ;  /* 0x00009000016c7983 */ /* 0x000ee60000300c00 */
[C---:B------:R-:W-:Y:S01]  /*3bd0*/  ISETP.GE.AND P1, PT, R0.reuse, R16, PT ;  /* 0x000000100000720c */ /* 0x040fe20003f26270 */
[----:B------:R-:W3:Y:S01]  /*3be0*/  LDL.LU.128 R112, [R1+0xa0] ;  /* 0x0000a00001707983 */ /* 0x000ee20000300c00 */
[----:B------:R-:W-:Y:S01]  /*3bf0*/  ISETP.GE.AND P3, PT, R0, R98, PT ;  /* 0x000000620000720c */ /* 0x000fe20003f66270 */
[----:B------:R-:W-:Y:S01]  /*3c00*/  VIADD R0, R3, 0x10 ;  /* 0x0000001003007836 */ /* 0x000fe20000000000 */
[----:B------:R-:W-:Y:S01]  /*3c10*/  FSEL R100, R57, -INF , P6 ;  /* 0xff80000039647808 */ /* 0x000fe20003000000 */
[----:B------:R-:W3:Y:S01]  /*3c20*/  LDL.LU.128 R116, [R1+0xb0] ;  /* 0x0000b00001747983 */ /* 0x000ee20000300c00 */
[----:B------:R-:W-:Y:S02]  /*3c30*/  FSEL R99, R59, -INF , P5 ;  /* 0xff8000003b637808 */ /* 0x000fe40002800000 */
[C---:B------:R-:W-:Y:S01]  /*3c40*/  ISETP.GE.AND P6, PT, R0.reuse, R16, PT ;  /* 0x000000100000720c */ /* 0x040fe20003fc6270 */
[----:B------:R-:W3:Y:S01]  /*3c50*/  LDL.LU.128 R120, [R1+0xc0] ;  /* 0x0000c00001787983 */ /* 0x000ee20000300c00 */
[----:B------:R-:W-:Y:S01]  /*3c60*/  ISETP.GE.AND P5, PT, R0, R98, PT ;  /* 0x000000620000720c */ /* 0x000fe20003fa6270 */
[----:B------:R-:W-:Y:S01]  /*3c70*/  VIADD R0, R3, 0x11 ;  /* 0x0000001103007836 */ /* 0x000fe20000000000 */
[----:B------:R-:W-:Y:S01]  /*3c80*/  FSEL R59, R60, -INF , P4 ;  /* 0xff8000003c3b7808 */ /* 0x000fe20002000000 */
[----:B------:R-:W3:Y:S01]  /*3c90*/  LDL.LU.128 R124, [R1+0xd0] ;  /* 0x0000d000017c7983 */ /* 0x000ee20000300c00 */
[----:B------:R-:W-:-:S02]  /*3ca0*/  FSEL R62, R62, -INF , P2 ;  /* 0xff8000003e3e7808 */ /* 0x000fc40001000000 */
        /* <DEDUP_REMOVED lines=22> */
[----:B-1----:R-:W3:Y:S01]  /*3e10*/  LDL.LU.128 R152, [R1+0x140] ;  /* 0x0001400001987983 */ /* 0x002ee20000300c00 */
        /* <DEDUP_REMOVED lines=28> */
[----:B------:R-:W-:-:S03]  /*3fe0*/  ISETP.GE.AND P3, PT, R0, R98, PT ;  /* 0x000000620000720c */ /* 0x000fc60003f66270 */
[----:B------:R-:W3:Y:S04]  /*3ff0*/  LDL.LU.128 R188, [R1+0x1d0] ;  /* 0x0001d00001bc7983 */ /* 0x000ee80000300c00 */
        /* <DEDUP_REMOVED lines=9> */
[----:B------:R-:W3:Y:S01]  /*4090*/  LDL.LU.128 R228, [R1+0x270] ;  /* 0x0002700001e47983 */ /* 0x000ee20000300c00 */
[----:B--2---:R-:W-:Y:S01]  /*40a0*/  FFMA R59, R59, UR18, -R12 ;  /* 0x000000123b3b7c23 */ /* 0x004fe2000800080c */
[----:B------:R-:W-:Y:S01]  /*40b0*/  FFMA R57, R57, UR18, -R13 ;  /* 0x0000001239397c23 */ /* 0x000fe2000800080d */
[----:B----4-:R-:W-:Y:S01]  /*40c0*/  FFMA R13, R64, UR18, -R4 ;  /* 0x00000012400d7c23 */ /* 0x010fe20008000804 */
[----:B------:R-:W-:Y:S01]  /*40d0*/  FFMA R12, R65, UR18, -R5 ;  /* 0x00000012410c7c23 */ /* 0x000fe20008000805 */
[----:B------:R-:W-:Y:S01]  /*40e0*/  FFMA R2, R2, UR18, -R6 ;  /* 0x0000001202027c23 */ /* 0x000fe20008000806 */
[----:B------:R-:W-:-:S02]  /*40f0*/  FFMA R0, R67, UR18, -R7 ;  /* 0x0000001243007c23 */ /* 0x000fc40008000807 */
[----:B------:R-:W2:Y:S01]  /*4100*/  LDL.128 R4, [R1] ;  /* 0x0000000001047983 */ /* 0x000ea20000100c00 */
[----:B------:R-:W-:Y:S01]  /*4110*/  FFMA R14, R62, UR18, -R14 ;  /* 0x000000123e0e7c23 */ /* 0x000fe2000800080e */
[----:B------:R-:W-:Y:S01]  /*4120*/  FFMA R15, R63, UR18, -R15 ;  /* 0x000000123f0f7c23 */ /* 0x000fe2000800080f */
[----:B------:R-:W-:Y:S02]  /*4130*/  FSEL R76, R76, -INF , P6 ;  /* 0xff8000004c4c7808 */ /* 0x000fe40003000000 */
[----:B------:R-:W-:Y:S02]  /*4140*/  FSEL R78, R78, -INF , P5 ;  /* 0xff8000004e4e7808 */ /* 0x000fe40002800000 */
[----:B------:R-:W-:Y:S02]  /*4150*/  FSEL R77, R77, -INF , P4 ;  /* 0xff8000004d4d7808 */ /* 0x000fe40002000000 */
[----:B------:R-:W-:Y:S02]  /*4160*/  FSEL R79, R79, -INF , P2 ;  /* 0xff8000004f4f7808 */ /* 0x000fe40001000000 */
[----:B------:R-:W-:-:S02]  /*4170*/  FSETP.GEU.AND P6, PT, R59, -126, PT ;  /* 0xc2fc00003b00780b */ /* 0x000fc40003fce000 */
[----:B------:R-:W-:Y:S02]  /*4180*/  FSETP.GEU.AND P5, PT, R57, -126, PT ;  /* 0xc2fc00003900780b */ /* 0x000fe40003fae000 */
[----:B------:R-:W-:Y:S02]  /*4190*/  FSETP.GEU.AND P4, PT, R14, -126, PT ;  /* 0xc2fc00000e00780b */ /* 0x000fe40003f8e000 */
[----:B------:R-:W-:Y:S01]  /*41a0*/  FSETP.GEU.AND P2, PT, R15, -126, PT ;  /* 0xc2fc00000f00780b */ /* 0x000fe20003f4e000 */
[----:B---3--:R-:W-:Y:S01]  /*41b0*/  FFMA R8, R68, UR18, -R8 ;  /* 0x0000001244087c23 */ /* 0x008fe20008000808 */
[----:B------:R-:W-:Y:S01]  /*41c0*/  FSEL R82, R82, -INF , P3 ;  /* 0xff80000052527808 */ /* 0x000fe20001800000 */
[----:B------:R-:W-:Y:S01]  /*41d0*/  FFMA R9, R69, UR18, -R9 ;  /* 0x0000001245097c23 */ /* 0x000fe20008000809 */
[----:B------:R-:W-:-:S03]  /*41e0*/  ISETP.GE.AND P3, PT, R3, R98, PT ;  /* 0x000000620300720c */ /* 0x000fc60003f66270 */
[----:B------:R-:W-:Y:S02]  /*41f0*/  @!P6 FMUL R59, R59, 0.5 ;  /* 0x3f0000003b3be820 */ /* 0x000fe40000400000 */
[----:B------:R-:W-:Y:S02]  /*4200*/  @!P5 FMUL R57, R57, 0.5 ;  /* 0x3f0000003939d820 */ /* 0x000fe40000400000 */
[----:B------:R-:W-:Y:S02]  /*4210*/  @!P4 FMUL R14, R14, 0.5 ;  /* 0x3f0000000e0ec820 */ /* 0x000fe40000400000 */
[----:B------:R-:W-:Y:S01]  /*4220*/  @!P2 FMUL R15, R15, 0.5 ;  /* 0x3f0000000f0fa820 */ /* 0x000fe20000400000 */
[----:B------:R-:W1:Y:S01]  /*4230*/  MUFU.EX2 R71, R59 ;  /* 0x0000003b00477308 */ /* 0x000e620000000800 */
[----:B------:R-:W-:Y:S02]  /*4240*/  FSEL R58, R58, -INF , P3 ;  /* 0xff8000003a3a7808 */ /* 0x000fe40001800000 */
[----:B------:R-:W-:-:S05]  /*4250*/  FSETP.GEU.AND P3, PT, R12, -126, PT ;  /* 0xc2fc00000c00780b */ /* 0x000fca0003f6e000 */
[----:B------:R-:W3:Y:S08]  /*4260*/  MUFU.EX2 R70, R57 ;  /* 0x0000003900467308 */ /* 0x000ef00000000800 */
[----:B------:R-:W4:Y:S08]  /*4270*/  MUFU.EX2 R69, R14 ;  /* 0x0000000e00457308 */ /* 0x000f300000000800 */
[----:B------:R-:W4:Y:S01]  /*4280*/  MUFU.EX2 R68, R15 ;  /* 0x0000000f00447308 */ /* 0x000f220000000800 */
[----:B-1----:R-:W-:Y:S01]  /*4290*/  @!P6 FMUL R71, R71, R71 ;  /* 0x000000474747e220 */ /* 0x002fe20000400000 */
[----:B---3--:R-:W-:Y:S01]  /*42a0*/  @!P5 FMUL R70, R70, R70 ;  /* 0x000000464646d220 */ /* 0x008fe20000400000 */
[----:B------:R-:W-:Y:S01]  /*42b0*/  @!P3 FMUL R12, R12, 0.5 ;  /* 0x3f0000000c0cb820 */ /* 0x000fe20000400000 */
[----:B------:R-:W-:-:S02]  /*42c0*/  FSETP.GEU.AND P6, PT, R2, -126, PT ;  /* 0xc2fc00000200780b */ /* 0x000fc40003fce000 */
[----:B------:R-:W-:Y:S01]  /*42d0*/  FSETP.GEU.AND P5, PT, R0, -126, PT ;  /* 0xc2fc00000000780b */ /* 0x000fe20003fae000 */
[----:B----4-:R-:W-:Y:S01]  /*42e0*/  @!P4 FMUL R69, R69, R69 ;  /* 0x000000454545c220 */ /* 0x010fe20000400000 */
[----:B------:R-:W-:Y:S01]  /*42f0*/  FSETP.GEU.AND P4, PT, R8, -126, PT ;  /* 0xc2fc00000800780b */ /* 0x000fe20003f8e000 */
[----:B------:R-:W1:Y:S01]  /*4300*/  MUFU.EX2 R66, R12 ;  /* 0x0000000c00427308 */ /* 0x000e620000000800 */
[----:B------:R-:W-:Y:S01]  /*4310*/  @!P2 FMUL R68, R68, R68 ;  /* 0x000000444444a220 */ /* 0x000fe20000400000 */
[----:B------:R-:W-:-:S06]  /*4320*/  FSETP.GEU.AND P2, PT, R9, -126, PT ;  /* 0xc2fc00000900780b */ /* 0x000fcc0003f4e000 */
[----:B------:R-:W-:Y:S02]  /*4330*/  @!P6 FMUL R2, R2, 0.5 ;  /* 0x3f0000000202e820 */ /* 0x000fe40000400000 */
[----:B------:R-:W-:Y:S02]  /*4340*/  @!P5 FMUL R0, R0, 0.5 ;  /* 0x3f0000000000d820 */ /* 0x000fe40000400000 */
[----:B------:R-:W-:Y:S01]  /*4350*/  @!P4 FMUL R8, R8, 0.5 ;  /* 0x3f0000000808c820 */ /* 0x000fe20000400000 */
[----:B------:R-:W3:Y:S02]  /*4360*/  MUFU.EX2 R65, R2 ;  /* 0x0000000200417308 */ /* 0x000ee40000000800 */
[----:B------:R-:W-:-:S06]  /*4370*/  @!P2 FMUL R9, R9, 0.5 ;  /* 0x3f0000000909a820 */ /* 0x000fcc0000400000 */
[----:B------:R-:W4:Y:S01]  /*4380*/  MUFU.EX2 R64, R0 ;  /* 0x0000000000407308 */ /* 0x000f220000000800 */
[----:B-1----:R-:W-:Y:S01]  /*4390*/  @!P3 FMUL R66, R66, R66 ;  /* 0x000000424242b220 */ /* 0x002fe20000400000 */
[----:B------:R-:W-:-:S06]  /*43a0*/  ISETP.GE.AND P3, PT, R3, R16, PT ;  /* 0x000000100300720c */ /* 0x000fcc0003f66270 */
[----:B------:R-:W1:Y:S08]  /*43b0*/  MUFU.EX2 R63, R8 ;  /* 0x00000008003f7308 */ /* 0x000e700000000800 */
[----:B------:R-:W1:Y:S01]  /*43c0*/  MUFU.EX2 R62, R9 ;  /* 0x00000009003e7308 */ /* 0x000e620000000800 */
[----:B------:R-:W-:Y:S01]  /*43d0*/  FSEL R56, R56, -INF , P3 ;  /* 0xff80000038387808 */ /* 0x000fe20001800000 */
[----:B---3--:R-:W-:Y:S01]  /*43e0*/  @!P6 FMUL R65, R65, R65 ;  /* 0x000000414141e220 */ /* 0x008fe20000400000 */
[----:B----4-:R-:W-:Y:S01]  /*43f0*/  @!P5 FMUL R64, R64, R64 ;  /* 0x000000404040d220 */ /* 0x010fe20000400000 */
[----:B-1----:R-:W-:Y:S01]  /*4400*/  @!P4 FMUL R63, R63, R63 ;  /* 0x0000003f3f3fc220 */ /* 0x002fe20000400000 */
[----:B------:R-:W-:Y:S01]  /*4410*/  @!P2 FMUL R62, R62, R62 ;  /* 0x0000003e3e3ea220 */ /* 0x000fe20000400000 */
[----:B--2---:R-:W-:Y:S01]  /*4420*/  FFMA R6, R58, UR18, -R6 ;  /* 0x000000123a067c23 */ /* 0x004fe20008000806 */
[----:B------:R-:W-:Y:S01]  /*4430*/  FFMA R7, R99, UR18, -R7 ;  /* 0x0000001263077c23 */ /* 0x000fe20008000807 */
[----:B------:R-:W-:Y:S01]  /*4440*/  FFMA R4, R56, UR18, -R4 ;  /* 0x0000001238047c23 */ /* 0x000fe20008000804 */
[----:B------:R-:W-:-:S02]  /*4450*/  FFMA R5, R100, UR18, -R5 ;  /* 0x0000001264057c23 */ /* 0x000fc40008000805 */
[----:B------:R-:W-:Y:S02]  /*4460*/  FSETP.GEU.AND P6, PT, R6, -126, PT ;  /* 0xc2fc00000600780b */ /* 0x000fe40003fce000 */
[----:B------:R-:W-:Y:S02]  /*4470*/  FSETP.GEU.AND P5, PT, R7, -126, PT ;  /* 0xc2fc00000700780b */ /* 0x000fe40003fae000 */
[----:B------:R-:W-:Y:S02]  /*4480*/  FSETP.GEU.AND P4, PT, R4, -126, PT ;  /* 0xc2fc00000400780b */ /* 0x000fe40003f8e000 */
[----:B------:R-:W-:-:S07]  /*4490*/  FSETP.GEU.AND P2, PT, R5, -126, PT ;  /* 0xc2fc00000500780b */ /* 0x000fce0003f4e000 */
[----:B------:R-:W-:Y:S02]  /*44a0*/  @!P6 FMUL R6, R6, 0.5 ;  /* 0x3f0000000606e820 */ /* 0x000fe40000400000 */
[----:B------:R-:W-:Y:S02]  /*44b0*/  @!P5 FMUL R7, R7, 0.5 ;  /* 0x3f0000000707d820 */ /* 0x000fe40000400000 */
[----:B------:R-:W-:Y:S02]  /*44c0*/  @!P4 FMUL R4, R4, 0.5 ;  /* 0x3f0000000404c820 */ /* 0x000fe40000400000 */
[----:B------:R-:W-:Y:S01]  /*44d0*/  @!P2 FMUL R5, R5, 0.5 ;  /* 0x3f0000000505a820 */ /* 0x000fe20000400000 */
[----:B------:R-:W-:Y:S08]  /*44e0*/  MUFU.EX2 R59, R6 ;  /* 0x00000006003b7308 */ /* 0x000ff00000000800 */
[----:B------:R-:W-:Y:S08]  /*44f0*/  MUFU.EX2 R58, R7 ;  /* 0x00000007003a7308 */ /* 0x000ff00000000800 */
[----:B------:R-:W-:Y:S08]  /*4500*/  MUFU.EX2 R57, R4 ;  /* 0x0000000400397308 */ /* 0x000ff00000000800 */
[----:B------:R1:W-:Y:S02]  /*4510*/  MUFU.EX2 R56, R5 ;  /* 0x0000000500387308 */ /* 0x0003e40000000800 */
[----:B-1----:R-:W2:Y:S01]  /*4520*/  LDL.128 R4, [R1+0x40] ;  /* 0x0000400001047983 */ /* 0x002ea20000100c00 */
[----:B------:R-:W-:-:S02]  /*4530*/  FSEL R80, R80, -INF , P1 ;  /* 0xff80000050507808 */ /* 0x000fc40000800000 */
[----:B------:R-:W-:-:S13]  /*4540*/  FSETP.GEU.AND P1, PT, R13, -126, PT ;  /* 0xc2fc00000d00780b */ /* 0x000fda0003f2e000 */
[----:B------:R-:W-:-:S04]  /*4550*/  @!P1 FMUL R13, R13, 0.5 ;  /* 0x3f0000000d0d9820 */ /* 0x000fc80000400000 */
[----:B------:R1:W3:Y:S01]  /*4560*/  MUFU.EX2 R67, R13 ;  /* 0x0000000d00437308 */ /* 0x0002e20000000800 */
[----:B------:R-:W-:Y:S01]  /*4570*/  FFMA R10, R61, UR18, -R10 ;  /* 0x000000123d0a7c23 */ /* 0x000fe2000800080a */
[----:B------:R-:W-:-:S05]  /*4580*/  FFMA R11, R60, UR18, -R11 ;  /* 0x000000123c0b7c23 */ /* 0x000fca000800080b */
[----:B------:R-:W-:Y:S01]  /*4590*/  FSETP.GEU.AND P3, PT, R11, -126, PT ;  /* 0xc2fc00000b00780b */ /* 0x000fe20003f6e000 */
[----:B-1----:R-:W4:Y:S01]  /*45a0*/  LDL.128 R12, [R1+0x50] ;  /* 0x00005000010c7983 */ /* 0x002f220000100c00 */
[----:B---3--:R-:W-:Y:S01]  /*45b0*/  @!P1 FMUL R67, R67, R67 ;  /* 0x0000004343439220 */ /* 0x008fe20000400000 */
[----:B------:R-:W-:-:S10]  /*45c0*/  FSETP.GEU.AND P1, PT, R10, -126, PT ;  /* 0xc2fc00000a00780b */ /* 0x000fd40003f2e000 */
[----:B------:R-:W-:-:S04]  /*45d0*/  @!P3 FMUL R11, R11, 0.5 ;  /* 0x3f0000000b0bb820 */ /* 0x000fc80000400000 */
[----:B------:R-:W1:Y:S01]  /*45e0*/  MUFU.EX2 R60, R11 ;  /* 0x0000000b003c7308 */ /* 0x000e620000000800 */
[----:B------:R-:W-:-:S07]  /*45f0*/  @!P1 FMUL R10, R10, 0.5 ;  /* 0x3f0000000a0a9820 */ /* 0x000fce0000400000 */
[----:B------:R-:W3:Y:S01]  /*4600*/  MUFU.EX2 R61, R10 ;  /* 0x0000000a003d7308 */ /* 0x000ee20000000800 */
[----:B------:R-:W-:Y:S01]  /*4610*/  VIADD R0, R3, 0x31 ;  /* 0x0000003103007836 */ /* 0x000fe20000000000 */
[----:B------:R-:W-:Y:S02]  /*4620*/  ULOP3.LUT UR30, UR38, 0x1, URZ, 0xc, !UPT ;  /* 0x00000001261e7892 */ /* 0x000fe4000f8e0c3f */
[----:B------:R-:W-:Y:S01]  /*4630*/  USHF.L.U32 UR15, UR37, 0x1, URZ ;  /* 0x00000001250f7899 */ /* 0x000fe2000800063f */
[----:B-1----:R-:W-:Y:S01]  /*4640*/  @!P3 FMUL R60, R60, R60 ;  /* 0x0000003c3c3cb220 */ /* 0x002fe20000400000 */
[----:B------:R-:W-:Y:S01]  /*4650*/  ISETP.GE.AND P3, PT, R0, R98, PT ;  /* 0x000000620000720c */ /* 0x000fe20003f66270 */
[----:B------:R-:W-:Y:S01]  /*4660*/  ULOP3.LUT UR31, UR14, 0x2000000, URZ, 0xfc, !UPT ;  /* 0x020000000e1f7892 */ /* 0x000fe2000f8efc3f */
[----:B------:R-:W-:Y:S01]  /*4670*/  @!P6 FMUL R59, R59, R59 ;  /* 0x0000003b3b3be220 */ /* 0x000fe20000400000 */
[----:B------:R-:W-:Y:S01]  /*4680*/  ULOP3.LUT UR14, UR15, 0xfffffffe, UR30, 0xe2, !UPT ;  /* 0xfffffffe0f0e7892 */ /* 0x000fe2000f8ee21e */
[----:B------:R-:W-:Y:S01]  /*4690*/  @!P5 FMUL R58, R58, R58 ;  /* 0x0000003a3a3ad220 */ /* 0x000fe20000400000 */
[----:B------:R-:W-:Y:S01]  /*46a0*/  @!P4 FMUL R57, R57, R57 ;  /* 0x000000393939c220 */ /* 0x000fe20000400000 */
[----:B------:R-:W-:Y:S01]  /*46b0*/  @!P2 FMUL R56, R56, R56 ;  /* 0x000000383838a220 */ /* 0x000fe20000400000 */
[--C-:B------:R-:W-:Y:S01]  /*46c0*/  FADD R102, R24, -R18.reuse ;  /* 0x8000001218667221 */ /* 0x100fe20000000000 */
[----:B------:R-:W-:Y:S01]  /*46d0*/  FADD R101, R26, -R18 ;  /* 0x800000121a657221 */ /* 0x000fe20000000000 */
[--C-:B------:R-:W-:Y:S01]  /*46e0*/  FADD R99, R25, -R19.reuse ;  /* 0x8000001319637221 */ /* 0x100fe20000000000 */
[----:B---3--:R-:W-:Y:S01]  /*46f0*/  @!P1 FMUL R61, R61, R61 ;  /* 0x0000003d3d3d9220 */ /* 0x008fe20000400000 */
[-C--:B------:R-:W-:Y:S01]  /*4700*/  ISETP.GE.AND P1, PT, R0, R16.reuse, PT ;  /* 0x000000100000720c */ /* 0x080fe20003f26270 */
[----:B------:R-:W-:Y:S01]  /*4710*/  VIADD R0, R3, 0x38 ;  /* 0x0000003803007836 */ /* 0x000fe20000000000 */
[----:B------:R-:W-:Y:S01]  /*4720*/  ULEA UR16, UR14, UR27, 0x3 ;  /* 0x0000001b0e107291 */ /* 0x000fe2000f8e183f */
[----:B------:R-:W-:Y:S01]  /*4730*/  FADD R100, R27, -R19 ;  /* 0x800000131b647221 */ /* 0x000fe20000000000 */
[----:B------:R-:W3:Y:S02]  /*4740*/  LDL.128 R8, [R1+0x70] ;  /* 0x0000700001087983 */ /* 0x000ee40000100c00 */
[----:B------:R-:W-:-:S02]  /*4750*/  ISETP.GE.AND P6, PT, R0, R16, PT ;  /* 0x000000100000720c */ /* 0x000fc40003fc6270 */
[-C--:B------:R-:W-:Y:S01]  /*4760*/  ISETP.GE.AND P5, PT, R0, R98.reuse, PT ;  /* 0x000000620000720c */ /* 0x080fe20003fa6270 */
[----:B------:R-:W-:Y:S01]  /*4770*/  VIADD R0, R3, 0x39 ;  /* 0x0000003903007836 */ /* 0x000fe20000000000 */
[----:B------:R-:W-:Y:S01]  /*4780*/  F2FP.F16.F32.PACK_AB R26, R70, R71 ;  /* 0x00000047461a723e */ /* 0x000fe200000000ff */
[----:B------:R-:W-:Y:S01]  /*4790*/  ULEA UR17, UR24, UR31, 0xb ;  /* 0x0000001f18117291 */ /* 0x000fe2000f8e583f */
[----:B------:R-:W-:Y:S02]  /*47a0*/  F2FP.F16.F32.PACK_AB R27, R68, R69 ;  /* 0x00000045441b723e */ /* 0x000fe400000000ff */
[C---:B------:R-:W-:Y:S02]  /*47b0*/  ISETP.GE.AND P4, PT, R0.reuse, R98, PT ;  /* 0x000000620000720c */ /* 0x040fe40003f86270 */
[----:B------:R-:W-:Y:S02]  /*47c0*/  ISETP.GE.AND P2, PT, R0, R16, PT ;  /* 0x000000100000720c */ /* 0x000fe40003f46270 */
[----:B------:R-:W-:-:S02]  /*47d0*/  F2FP.F16.F32.PACK_AB R25, R58, R59 ;  /* 0x0000003b3a19723e */ /* 0x000fc400000000ff */
[----:B------:R-:W-:Y:S01]  /*47e0*/  F2FP.F16.F32.PACK_AB R24, R56, R57 ;  /* 0x000000393818723e */ /* 0x000fe200000000ff */
[----:B------:R-:W-:Y:S01]  /*47f0*/  UMOV UR14, UR17 ;  /* 0x00000011000e7c82 */ /* 0x000fe20008000000 */
[----:B------:R-:W-:Y:S01]  /*4800*/  UMOV UR15, 0x40000040 ;  /* 0x40000040000f7882 */ /* 0x000fe20000000000 */
[----:B------:R-:W-:Y:S02]  /*4810*/  FSEL R81, R81, -INF , P1 ;  /* 0xff80000051517808 */ /* 0x000fe40000800000 */
[----:B------:R-:W-:Y:S01]  /*4820*/  FSEL R83, R83, -INF , P3 ;  /* 0xff80000053537808 */ /* 0x000fe20001800000 */
[----:B--2---:R-:W-:Y:S01]  /*4830*/  FFMA R19, R72, UR18, -R4 ;  /* 0x0000001248137c23 */ /* 0x004fe20008000804 */
[----:B------:R-:W-:Y:S01]  /*4840*/  FFMA R18, R73, UR18, -R5 ;  /* 0x0000001249127c23 */ /* 0x000fe20008000805 */
[----:B------:R-:W-:Y:S01]  /*4850*/  FFMA R2, R74, UR18, -R6 ;  /* 0x000000124a027c23 */ /* 0x000fe20008000806 */
[----:B------:R-:W-:Y:S02]  /*4860*/  FFMA R0, R75, UR18, -R7 ;  /* 0x000000124b007c23 */ /* 0x000fe40008000807 */
[----:B------:R-:W2:Y:S01]  /*4870*/  LDL.128 R4, [R1+0x60] ;  /* 0x0000600001047983 */ /* 0x000ea20000100c00 */
[----:B------:R-:W-:Y:S01]  /*4880*/  SYNCS.ARRIVE.TRANS64.A1T0 RZ, [UR16], RZ ;  /* 0x000000ffffff79a7 */ /* 0x000fe20008100010 */
[----:B------:R-:W-:-:S06]  /*4890*/  WARPGROUP.ARRIVE ;  /* 0x00000000000079c5 */ /* 0x000fcc0000000000 */
[----:B------:R-:W-:Y:S01]  /*48a0*/  HGMMA.64x256x16.F32 R104, R24, gdesc[UR12].tnspB, R104, gsb0 ;  /* 0x43e0000c18687df0 */ /* 0x000fe20008000868 */
[----:B------:R-:W-:Y:S01]  /*48b0*/  UIADD3 UR14, UR17, 0x80, URZ ;  /* 0x00000080110e7890 */ /* 0x000fe2000fffe03f */
[----:B------:R-:W-:Y:S01]  /*48c0*/  UMOV UR15, 0x40000040 ;  /* 0x40000040000f7882 */ /* 0x000fe20000000000 */
[----:B------:R-:W-:Y:S02]  /*48d0*/  FSETP.GEU.AND P1, PT, R19, -126, PT ;  /* 0xc2fc00001300780b */ /* 0x000fe40003f2e000 */
[----:B------:R-:W-:Y:S01]  /*48e0*/  FSETP.GEU.AND P3, PT, R18, -126, PT ;  /* 0xc2fc00001200780b */ /* 0x000fe20003f6e000 */
[--C-:B------:R-:W-:Y:S01]  /*48f0*/  FADD R98, R28, -R22.reuse ;  /* 0x800000161c627221 */ /* 0x100fe20000000000 */
[----:B------:R-:W-:-:S09]  /*4900*/  FADD R30, R30, -R22 ;  /* 0x800000161e1e7221 */ /* 0x000fd20000000000 */
[----:B------:R-:W-:Y:S02]  /*4910*/  @!P1 FMUL R19, R19, 0.5 ;  /* 0x3f00000013139820 */ /* 0x000fe40000400000 */
[----:B------:R-:W-:Y:S02]  /*4920*/  @!P3 FMUL R18, R18, 0.5 ;  /* 0x3f0000001212b820 */ /* 0x000fe40000400000 */
[----:B------:R-:W1:Y:S08]  /*4930*/  MUFU.EX2 R28, R19 ;  /* 0x00000013001c7308 */ /* 0x000e700000000800 */
[----:B------:R-:W4:Y:S01]  /*4940*/  MUFU.EX2 R22, R18 ;  /* 0x0000001200167308 */ /* 0x000f220000000800 */
[----:B-1----:R-:W-:Y:S01]  /*4950*/  @!P1 FMUL R28, R28, R28 ;  /* 0x0000001c1c1c9220 */ /* 0x002fe20000400000 */
[----:B------:R-:W-:Y:S01]  /*4960*/  FSETP.GEU.AND P1, PT, R2, -126, PT ;  /* 0xc2fc00000200780b */ /* 0x000fe20003f2e000 */
[----:B----4-:R-:W-:Y:S01]  /*4970*/  @!P3 FMUL R22, R22, R22 ;  /* 0x000000161616b220 */ /* 0x010fe20000400000 */
[----:B------:R-:W-:-:S11]  /*4980*/  FSETP.GEU.AND P3, PT, R0, -126, PT ;  /* 0xc2fc00000000780b */ /* 0x000fd60003f6e000 */
[----:B------:R-:W-:-:S04]  /*4990*/  @!P1 FMUL R2, R2, 0.5 ;  /* 0x3f00000002029820 */ /* 0x000fc80000400000 */
[----:B------:R-:W1:Y:S01]  /*49a0*/  MUFU.EX2 R19, R2 ;  /* 0x0000000200137308 */ /* 0x000e620000000800 */
[----:B------:R-:W-:-:S07]  /*49b0*/  @!P3 FMUL R0, R0, 0.5 ;  /* 0x3f0000000000b820 */ /* 0x000fce0000400000 */
[----:B------:R-:W4:Y:S01]  /*49c0*/  MUFU.EX2 R18, R0 ;  /* 0x0000000000127308 */ /* 0x000f220000000800 */
[----:B------:R-:W-:Y:S01]  /*49d0*/  FFMA R12, R76, UR18, -R12 ;  /* 0x000000124c0c7c23 */ /* 0x000fe2000800080c */
[----:B------:R-:W-:Y:S01]  /*49e0*/  FFMA R13, R77, UR18, -R13 ;  /* 0x000000124d0d7c23 */ /* 0x000fe2000800080d */
[----:B-1----:R-:W-:-:S03]  /*49f0*/  @!P1 FMUL R19, R19, R19 ;  /* 0x0000001313139220 */ /* 0x002fc60000400000 */
[----:B------:R-:W-:Y:S01]  /*4a00*/  FSETP.GEU.AND P1, PT, R12, -126, PT ;  /* 0xc2fc00000c00780b */ /* 0x000fe20003f2e000 */
[----:B----4-:R-:W-:Y:S01]  /*4a10*/  @!P3 FMUL R18, R18, R18 ;  /* 0x000000121212b220 */ /* 0x010fe20000400000 */
[----:B------:R-:W-:-:S11]  /*4a20*/  FSETP.GEU.AND P3, PT, R13, -126, PT ;  /* 0xc2fc00000d00780b */ /* 0x000fd60003f6e000 */
[----:B------:R-:W-:Y:S02]  /*4a30*/  @!P1 FMUL R12, R12, 0.5 ;  /* 0x3f0000000c0c9820 */ /* 0x000fe40000400000 */
[----:B------:R-:W-:-:S04]  /*4a40*/  @!P3 FMUL R13, R13, 0.5 ;  /* 0x3f0000000d0db820 */ /* 0x000fc80000400000 */
[----:B------:R-:W1:Y:S08]  /*4a50*/  MUFU.EX2 R12, R12 ;  /* 0x0000000c000c7308 */ /* 0x000e700000000800 */
[----:B------:R-:W4:Y:S01]  /*4a60*/  MUFU.EX2 R13, R13 ;  /* 0x0000000d000d7308 */ /* 0x000f220000000800 */
[----:B------:R-:W-:Y:S01]  /*4a70*/  FFMA R14, R78, UR18, -R14 ;  /* 0x000000124e0e7c23 */ /* 0x000fe2000800080e */
[----:B------:R-:W-:Y:S01]  /*4a80*/  FFMA R15, R79, UR18, -R15 ;  /* 0x000000124f0f7c23 */ /* 0x000fe2000800080f */
[----:B-1----:R-:W-:-:S03]  /*4a90*/  @!P1 FMUL R12, R12, R12 ;  /* 0x0000000c0c0c9220 */ /* 0x002fc60000400000 */
[----:B------:R-:W-:Y:S01]  /*4aa0*/  FSETP.GEU.AND P1, PT, R14, -126, PT ;  /* 0xc2fc00000e00780b */ /* 0x000fe20003f2e000 */
[----:B----4-:R-:W-:Y:S01]  /*4ab0*/  @!P3 FMUL R13, R13, R13 ;  /* 0x0000000d0d0db220 */ /* 0x010fe20000400000 */
[----:B------:R-:W-:Y:S01]  /*4ac0*/  FSETP.GEU.AND P3, PT, R15, -126, PT ;  /* 0xc2fc00000f00780b */ /* 0x000fe20003f6e000 */
[----:B------:R-:W-:Y:S02]  /*4ad0*/  WARPGROUP.DEPBAR.LE gsb0, 0x0 ;  /* 0x00008000000079c5 */ /* 0x000fe40000010000 */
[----:B------:R-:W-:Y:S02]  /*4ae0*/  F2FP.F16.F32.PACK_AB R24, R66, R67 ;  /* 0x000000434218723e */ /* 0x000fe400000000ff */
[----:B------:R-:W-:Y:S02]  /*4af0*/  F2FP.F16.F32.PACK_AB R25, R64, R65 ;  /* 0x000000414019723e */ /* 0x000fe400000000ff */
[----:B------:R-:W-:Y:S02]  /*4b00*/  F2FP.F16.F32.PACK_AB R26, R62, R63 ;  /* 0x0000003f3e1a723e */ /* 0x000fe400000000ff */
[----:B------:R-:W-:-:S04]  /*4b10*/  F2FP.F16.F32.PACK_AB R27, R60, R61 ;  /* 0x0000003d3c1b723e */ /* 0x000fc800000000ff */
[----:B------:R-:W-:-:S06]  /*4b20*/  WARPGROUP.ARRIVE ;  /* 0x00000000000079c5 */ /* 0x000fcc0000000000 */
[----:B------:R-:W-:Y:S01]  /*4b30*/  HGMMA.64x256x16.F32 R104, R24, gdesc[UR12].tnspB, R104, gsb0 ;  /* 0x43e0000c18687df0 */ /* 0x000fe20008000868 */
[----:B------:R-:W-:Y:S01]  /*4b40*/  @!P1 FMUL R14, R14, 0.5 ;  /* 0x3f0000000e0e9820 */ /* 0x000fe20000400000 */
[----:B------:R-:W-:-:S05]  /*4b50*/  @!P3 FMUL R15, R15, 0.5 ;  /* 0x3f0000000f0fb820 */ /* 0x000fca0000400000 */
[----:B------:R-:W1:Y:S08]  /*4b60*/  MUFU.EX2 R14, R14 ;  /* 0x0000000e000e7308 */ /* 0x000e700000000800 */
[----:B------:R-:W4:Y:S01]  /*4b70*/  MUFU.EX2 R15, R15 ;  /* 0x0000000f000f7308 */ /* 0x000f220000000800 */
[----:B------:R-:W-:Y:S01]  /*4b80*/  UIADD3 UR14, UR17, 0x100, URZ ;  /* 0x00000100110e7890 */ /* 0x000fe2000fffe03f */
[----:B-1----:R-:W-:Y:S01]  /*4b90*/  @!P1 FMUL R14, R14, R14 ;  /* 0x0000000e0e0e9220 */ /* 0x002fe20000400000 */
[----:B----4-:R-:W-:Y:S01]  /*4ba0*/  @!P3 FMUL R15, R15, R15 ;  /* 0x0000000f0f0fb220 */ /* 0x010fe20000400000 */
[----:B------:R-:W-:Y:S01]  /*4bb0*/  UMOV UR15, 0x40000040 ;  /* 0x40000040000f7882 */ /* 0x000fe20000000000 */
[----:B--2---:R-:W-:Y:S01]  /*4bc0*/  FFMA R4, R80, UR18, -R4 ;  /* 0x0000001250047c23 */ /* 0x004fe20008000804 */
[----:B------:R-:W-:-:S04]  /*4bd0*/  FFMA R5, R81, UR18, -R5 ;  /* 0x0000001251057c23 */ /* 0x000fc80008000805 */
[----:B------:R-:W-:Y:S02]  /*4be0*/  FSETP.GEU.AND P1, PT, R4, -126, PT ;  /* 0xc2fc00000400780b */ /* 0x000fe40003f2e000 */
[----:B------:R-:W-:-:S11]  /*4bf0*/  FSETP.GEU.AND P3, PT, R5, -126, PT ;  /* 0xc2fc00000500780b */ /* 0x000fd60003f6e000 */
[----:B------:R-:W-:Y:S02]  /*4c00*/  @!P1 FMUL R4, R4, 0.5 ;  /* 0x3f00000004049820 */ /* 0x000fe40000400000 */
[----:B------:R-:W-:-:S04]  /*4c10*/  @!P3 FMUL R5, R5, 0.5 ;  /* 0x3f0000000505b820 */ /* 0x000fc80000400000 */
[----:B------:R-:W1:Y:S08]  /*4c20*/  MUFU.EX2 R4, R4 ;  /* 0x0000000400047308 */ /* 0x000e700000000800 */
[----:B------:R-:W2:Y:S01]  /*4c30*/  MUFU.EX2 R5, R5 ;  /* 0x0000000500057308 */ /* 0x000ea20000000800 */
[----:B------:R-:W-:Y:S02]  /*4c40*/  FSEL R84, R84, -INF , P6 ;  /* 0xff80000054547808 */ /* 0x000fe40003000000 */
[----:B------:R-:W-:-:S02]  /*4c50*/  FSEL R85, R85, -INF , P2 ;  /* 0xff80000055557808 */ /* 0x000fc40001000000 */
[----:B------:R-:W-:Y:S02]  /*4c60*/  FSEL R86, R86, -INF , P5 ;  /* 0xff80000056567808 */ /* 0x000fe40002800000 */
[----:B------:R-:W-:Y:S01]  /*4c70*/  FSEL R87, R87, -INF , P4 ;  /* 0xff80000057577808 */ /* 0x000fe20002000000 */
[----:B------:R-:W-:Y:S01]  /*4c80*/  FFMA R2, R82, UR18, -R6 ;  /* 0x0000001252027c23 */ /* 0x000fe20008000806 */
[----:B------:R-:W-:Y:S01]  /*4c90*/  FFMA R0, R83, UR18, -R7 ;  /* 0x0000001253007c23 */ /* 0x000fe20008000807 */
[----:B---3--:R-:W-:Y:S01]  /*4ca0*/  FFMA R8, R84, UR18, -R8 ;  /* 0x0000001254087c23 */ /* 0x008fe20008000808 */
[----:B------:R-:W-:Y:S01]  /*4cb0*/  FFMA R9, R85, UR18, -R9 ;  /* 0x0000001255097c23 */ /* 0x000fe20008000809 */
[----:B------:R-:W-:Y:S01]  /*4cc0*/  FFMA R10, R86, UR18, -R10 ;  /* 0x00000012560a7c23 */ /* 0x000fe2000800080a */
[----:B------:R-:W-:Y:S01]  /*4cd0*/  FFMA R11, R87, UR18, -R11 ;  /* 0x00000012570b7c23 */ /* 0x000fe2000800080b */
[----:B-1----:R-:W-:Y:S01]  /*4ce0*/  @!P1 FMUL R4, R4, R4 ;  /* 0x0000000404049220 */ /* 0x002fe20000400000 */
[----:B------:R-:W-:Y:S01]  /*4cf0*/  FSETP.GEU.AND P2, PT, R2, -126, PT ;  /* 0xc2fc00000200780b */ /* 0x000fe20003f4e000 */
[----:B--2---:R-:W-:Y:S01]  /*4d00*/  @!P3 FMUL R5, R5, R5 ;  /* 0x000000050505b220 */ /* 0x004fe20000400000 */
[----:B------:R-:W-:-:S02]  /*4d10*/  FSETP.GEU.AND P6, PT, R0, -126, PT ;  /* 0xc2fc00000000780b */ /* 0x000fc40003fce000 */
[----:B------:R-:W-:Y:S02]  /*4d20*/  FSETP.GEU.AND P5, PT, R8, -126, PT ;  /* 0xc2fc00000800780b */ /* 0x000fe40003fae000 */
[----:B------:R-:W-:Y:S02]  /*4d30*/  FSETP.GEU.AND P4, PT, R9, -126, PT ;  /* 0xc2fc00000900780b */ /* 0x000fe40003f8e000 */
[----:B------:R-:W-:Y:S02]  /*4d40*/  FSETP.GEU.AND P1, PT, R10, -126, PT ;  /* 0xc2fc00000a00780b */ /* 0x000fe40003f2e000 */
[----:B------:R-:W-:-:S03]  /*4d50*/  FSETP.GEU.AND P3, PT, R11, -126, PT ;  /* 0xc2fc00000b00780b */ /* 0x000fc60003f6e000 */
[----:B------:R-:W-:Y:S02]  /*4d60*/  @!P2 FMUL R2, R2, 0.5 ;  /* 0x3f0000000202a820 */ /* 0x000fe40000400000 */
[----:B------:R-:W-:Y:S02]  /*4d70*/  @!P6 FMUL R0, R0, 0.5 ;  /* 0x3f0000000000e820 */ /* 0x000fe40000400000 */
[----:B------:R-:W-:Y:S02]  /*4d80*/  @!P5 FMUL R8, R8, 0.5 ;  /* 0x3f0000000808d820 */ /* 0x000fe40000400000 */
[----:B------:R-:W-:Y:S02]  /*4d90*/  @!P4 FMUL R9, R9, 0.5 ;  /* 0x3f0000000909c820 */ /* 0x000fe40000400000 */
[----:B------:R-:W-:Y:S02]  /*4da0*/  @!P1 FMUL R10, R10, 0.5 ;  /* 0x3f0000000a0a9820 */ /* 0x000fe40000400000 */
[----:B------:R-:W-:Y:S01]  /*4db0*/  @!P3 FMUL R11, R11, 0.5 ;  /* 0x3f0000000b0bb820 */ /* 0x000fe20000400000 */
[----:B------:R-:W1:Y:S08]  /*4dc0*/  MUFU.EX2 R2, R2 ;  /* 0x0000000200027308 */ /* 0x000e700000000800 */
[----:B------:R-:W2:Y:S01]  /*4dd0*/  MUFU.EX2 R0, R0 ;  /* 0x0000000000007308 */ /* 0x000ea20000000800 */
[----:B------:R-:W-:-:S02]  /*4de0*/  WARPGROUP.DEPBAR.LE gsb0, 0x0 ;  /* 0x00008000000079c5 */ /* 0x000fc40000010000 */
[----:B------:R-:W-:Y:S02]  /*4df0*/  F2FP.F16.F32.PACK_AB R24, R22, R28 ;  /* 0x0000001c1618723e */ /* 0x000fe400000000ff */
[----:B------:R-:W-:Y:S02]  /*4e00*/  F2FP.F16.F32.PACK_AB R25, R18, R19 ;  /* 0x000000131219723e */ /* 0x000fe400000000ff */
[----:B------:R-:W-:Y:S02]  /*4e10*/  F2FP.F16.F32.PACK_AB R26, R13, R12 ;  /* 0x0000000c0d1a723e */ /* 0x000fe400000000ff */
[----:B------:R-:W-:-:S04]  /*4e20*/  F2FP.F16.F32.PACK_AB R27, R15, R14 ;  /* 0x0000000e0f1b723e */ /* 0x000fc800000000ff */
[----:B------:R-:W-:-:S06]  /*4e30*/  WARPGROUP.ARRIVE ;  /* 0x00000000000079c5 */ /* 0x000fcc0000000000 */
[----:B------:R-:W-:Y:S01]  /*4e40*/  HGMMA.64x256x16.F32 R104, R24, gdesc[UR12].tnspB, R104, gsb0 ;  /* 0x43e0000c18687df0 */ /* 0x000fe20008000868 */
[----:B------:R-:W3:Y:S08]  /*4e50*/  MUFU.EX2 R8, R8 ;  /* 0x0000000800087308 */ /* 0x000ef00000000800 */
[----:B------:R-:W4:Y:S08]  /*4e60*/  MUFU.EX2 R9, R9 ;  /* 0x0000000900097308 */ /* 0x000f300000000800 */
[----:B------:R-:W4:Y:S08]  /*4e70*/  MUFU.EX2 R10, R10 ;  /* 0x0000000a000a7308 */ /* 0x000f300000000800 */
[----:B------:R-:W4:Y:S01]  /*4e80*/  MUFU.EX2 R11, R11 ;  /* 0x0000000b000b7308 */ /* 0x000f220000000800 */
[----:B-1----:R-:W-:Y:S01]  /*4e90*/  @!P2 FMUL R2, R2, R2 ;  /* 0x000000020202a220 */ /* 0x002fe20000400000 */
[----:B--2---:R-:W-:Y:S01]  /*4ea0*/  @!P6 FMUL R0, R0, R0 ;  /* 0x000000000000e220 */ /* 0x004fe20000400000 */
[----:B---3--:R-:W-:Y:S01]  /*4eb0*/  @!P5 FMUL R8, R8, R8 ;  /* 0x000000080808d220 */ /* 0x008fe20000400000 */
[----:B----4-:R-:W-:Y:S01]  /*4ec0*/  @!P4 FMUL R9, R9, R9 ;  /* 0x000000090909c220 */ /* 0x010fe20000400000 */
[----:B------:R-:W-:Y:S01]  /*4ed0*/  @!P1 FMUL R10, R10, R10 ;  /* 0x0000000a0a0a9220 */ /* 0x000fe20000400000 */
[----:B------:R-:W-:Y:S01]  /*4ee0*/  UIADD3 UR14, UR17, 0x180, URZ ;  /* 0x00000180110e7890 */ /* 0x000fe2000fffe03f */
[----:B------:R-:W-:Y:S01]  /*4ef0*/  @!P3 FMUL R11, R11, R11 ;  /* 0x0000000b0b0bb220 */ /* 0x000fe20000400000 */
[----:B------:R-:W-:Y:S01]  /*4f00*/  UMOV UR15, 0x40000040 ;  /* 0x40000040000f7882 */ /* 0x000fe20000000000 */
[----:B------:R-:W-:-:S02]  /*4f10*/  WARPGROUP.DEPBAR.LE gsb0, 0x0 ;  /* 0x00008000000079c5 */ /* 0x000fc40000010000 */
[----:B------:R-:W-:Y:S02]  /*4f20*/  F2FP.F16.F32.PACK_AB R24, R5, R4 ;  /* 0x000000040518723e */ /* 0x000fe400000000ff */
[----:B------:R-:W-:Y:S02]  /*4f30*/  F2FP.F16.F32.PACK_AB R25, R0, R2 ;  /* 0x000000020019723e */ /* 0x000fe400000000ff */
[----:B------:R-:W-:Y:S02]  /*4f40*/  F2FP.F16.F32.PACK_AB R26, R9, R8 ;  /* 0x00000008091a723e */ /* 0x000fe400000000ff */
[----:B------:R-:W-:-:S04]  /*4f50*/  F2FP.F16.F32.PACK_AB R27, R11, R10 ;  /* 0x0000000a0b1b723e */ /* 0x000fc800000000ff */
[----:B------:R-:W-:-:S06]  /*4f60*/  WARPGROUP.ARRIVE ;  /* 0x00000000000079c5 */ /* 0x000fcc0000000000 */
[----:B------:R-:W-:Y:S01]  /*4f70*/  HGMMA.64x256x16.F32 R104, R24, gdesc[UR12].tnspB, R104, gsb0 ;  /* 0x43e0000c18687df0 */ /* 0x000fe20008000868 */
[----:B------:R-:W-:Y:S02]  /*4f80*/  ULDC UR14, c[0x0][0xa00] ;  /* 0x00028000000e7ab9 */ /* 0x000fe40000000800 */
[----:B------:R-:W-:Y:S02]  /*4f90*/  WARPGROUP.DEPBAR.LE gsb0, 0x0 ;  /* 0x00008000000079c5 */ /* 0x000fe40000010000 */
[----:B------:R1:W-:Y:S04]  /*4fa0*/  STL.128 [R1+0x140], R152 ;  /* 0x0001409801007387 */ /* 0x0003e80000100c00 */
[----:B-1----:R1:W5:Y:S01]  /*4fb0*/  LDL.LU.64 R152, [R1+0x480] ;  /* 0x0004800001987983 */ /* 0x0023620000300a00 */
[----:B------:R-:W-:-:S03]  /*4fc0*/  FADD R29, R29, -R23 ;  /* 0x800000171d1d7221 */ /* 0x000fc60000000000 */
[----:B------:R1:W-:Y:S04]  /*4fd0*/  STL.128 [R1+0x80], R104 ;  /* 0x0000806801007387 */ /* 0x0003e80000100c00 */
        /* <DEDUP_REMOVED lines=29> */
[----:B------:R1:W-:Y:S01]  /*51b0*/  STL.128 [R1+0x270], R228 ;  /* 0x000270e401007387 */ /* 0x0003e20000100c00 */
[----:B------:R-:W-:Y:S01]  /*51c0*/  FADD R23, R31, -R23 ;  /* 0x800000171f177221 */ /* 0x000fe20000000000 */
[--C-:B------:R-:W-:Y:S01]  /*51d0*/  FADD R32, R32, -R20.reuse ;  /* 0x8000001420207221 */ /* 0x100fe20000000000 */
[--C-:B------:R-:W-:Y:S01]  /*51e0*/  FADD R33, R33, -R21.reuse ;  /* 0x8000001521217221 */ /* 0x100fe20000000000 */
[----:B------:R-:W-:Y:S01]  /*51f0*/  FMUL R69, R69, UR14 ;  /* 0x0000000e45457c20 */ /* 0x000fe20008400000 */
[----:B------:R-:W-:Y:S01]  /*5200*/  FMUL R68, R68, UR14 ;  /* 0x0000000e44447c20 */ /* 0x000fe20008400000 */
[----:B------:R-:W-:Y:S01]  /*5210*/  FADD R20, R34, -R20 ;  /* 0x8000001422147221 */ /* 0x000fe20000000000 */
[----:B------:R-:W-:Y:S01]  /*5220*/  FADD R21, R35, -R21 ;  /* 0x8000001523157221 */ /* 0x000fe20000000000 */
[--C-:B------:R-:W-:Y:S01]  /*5230*/  FADD R48, R48, -R94.reuse ;  /* 0x8000005e30307221 */ /* 0x100fe20000000000 */
[----:B------:R-:W-:Y:S01]  /*5240*/  FADD R50, R50, -R94 ;  /* 0x8000005e32327221 */ /* 0x000fe20000000000 */
[--C-:B------:R-:W-:Y:S01]  /*5250*/  FADD R49, R49, -R95.reuse ;  /* 0x8000005f31317221 */ /* 0x100fe20000000000 */
[----:B------:R-:W-:Y:S01]  /*5260*/  FADD R51, R51, -R95 ;  /* 0x8000005f33337221 */ /* 0x000fe20000000000 */
[----:B------:R-:W-:Y:S01]  /*5270*/  FMUL R65, R65, UR14 ;  /* 0x0000000e41417c20 */ /* 0x000fe20008400000 */
[----:B------:R-:W-:Y:S01]  /*5280*/  FMUL R64, R64, UR14 ;  /* 0x0000000e40407c20 */ /* 0x000fe20008400000 */
[----:B------:R-:W-:Y:S01]  /*5290*/  FMUL R4, R4, UR14 ;  /* 0x0000000e04047c20 */ /* 0x000fe20008400000 */
[----:B------:R-:W-:Y:S01]  /*52a0*/  FMUL R5, R5, UR14 ;  /* 0x0000000e05057c20 */ /* 0x000fe20008400000 */
[----:B------:R-:W-:Y:S01]  /*52b0*/  FMUL R2, R2, UR14 ;  /* 0x0000000e02027c20 */ /* 0x000fe20008400000 */
[----:B------:R-:W-:Y:S01]  /*52c0*/  FMUL R0, R0, UR14 ;  /* 0x0000000e00007c20 */ /* 0x000fe20008400000 */
[----:B------:R-:W-:Y:S01]  /*52d0*/  UIADD3 UR37, UR37, 0x1, URZ ;  /* 0x0000000125257890 */ /* 0x000fe2000fffe03f */
[----:B------:R-:W-:Y:S01]  /*52e0*/  ISETP.NE.AND P2, PT, RZ, UR10, PT ;  /* 0x0000000aff007c0c */ /* 0x000fe2000bf45270 */
[----:B------:R-:W-:Y:S01]  /*52f0*/  FMUL R25, R69, R30 ;  /* 0x0000001e45197220 */ /* 0x000fe20000400000 */
[----:B------:R-:W-:Y:S01]  /*5300*/  FMUL R23, R68, R23 ;  /* 0x0000001744177220 */ /* 0x000fe20000400000 */
[----:B------:R-:W-:Y:S01]  /*5310*/  FMUL R20, R65, R20 ;  /* 0x0000001441147220 */ /* 0x000fe20000400000 */
[----:B------:R-:W-:Y:S01]  /*5320*/  FMUL R21, R64, R21 ;  /* 0x0000001540157220 */ /* 0x000fe20000400000 */
[----:B------:R-:W-:Y:S01]  /*5330*/  FMUL R4, R4, R48 ;  /* 0x0000003004047220 */ /* 0x000fe20000400000 */
[----:B------:R-:W-:Y:S01]  /*5340*/  FMUL R5, R5, R49 ;  /* 0x0000003105057220 */ /* 0x000fe20000400000 */
[----:B------:R-:W-:Y:S01]  /*5350*/  FMUL R2, R2, R50 ;  /* 0x0000003202027220 */ /* 0x000fe20000400000 */
[----:B------:R-:W-:Y:S01]  /*5360*/  FMUL R0, R0, R51 ;  /* 0x0000003300007220 */ /* 0x000fe20000400000 */
[----:B------:R-:W-:Y:S01]  /*5370*/  UISETP.NE.AND UP0, UPT, UR37, 0x2, UPT ;  /* 0x000000022500788c */ /* 0x000fe2000bf05270 */
[----:B------:R-:W-:Y:S01]  /*5380*/  FADD R44, R44, -R96 ;  /* 0x800000602c2c7221 */ /* 0x000fe20000000000 */
[----:B------:R-:W-:Y:S01]  /*5390*/  FMUL R12, R12, UR14 ;  /* 0x0000000e0c0c7c20 */ /* 0x000fe20008400000 */
[--C-:B------:R-:W-:Y:S01]  /*53a0*/  FADD R36, R36, -R90.reuse ;  /* 0x8000005a24247221 */ /* 0x100fe20000000000 */
[----:B------:R-:W-:Y:S01]  /*53b0*/  FADD R38, R38, -R90 ;  /* 0x8000005a26267221 */ /* 0x000fe20000000000 */
[--C-:B------:R-:W-:Y:S01]  /*53c0*/  FADD R37, R37, -R91.reuse ;  /* 0x8000005b25257221 */ /* 0x100fe20000000000 */
[----:B------:R-:W-:Y:S01]  /*53d0*/  FADD R39, R39, -R91 ;  /* 0x8000005b27277221 */ /* 0x000fe20000000000 */
[--C-:B------:R-:W-:Y:S01]  /*53e0*/  FADD R40, R40, -R88.reuse ;  /* 0x8000005828287221 */ /* 0x100fe20000000000 */
[----:B------:R-:W-:Y:S01]  /*53f0*/  FADD R42, R42, -R88 ;  /* 0x800000582a2a7221 */ /* 0x000fe20000000000 */
[--C-:B------:R-:W-:Y:S01]  /*5400*/  FADD R41, R41, -R89.reuse ;  /* 0x8000005929297221 */ /* 0x100fe20000000000 */
        /* <DEDUP_REMOVED lines=31> */
[----:B------:R-:W-:Y:S01]  /*5600*/  F2FP.F16.F32.PACK_AB R25, R23, R25 ;  /* 0x000000191719723e */ /* 0x000fe200000000ff */
[----:B------:R-:W-:Y:S01]  /*5610*/  USEL UR14, URZ, 0x1, UP0 ;  /* 0x000000013f0e7887 */ /* 0x000fe20008000000 */
[----:B------:R-:W-:Y:S01]  /*5620*/  F2FP.F16.F32.PACK_AB R23, R21, R20 ;  /* 0x000000141517723e */ /* 0x000fe200000000ff */
[----:B------:R-:W-:Y:S01]  /*5630*/  FMUL R44, R12, R44 ;  /* 0x0000002c0c2c7220 */ /* 0x000fe20000400000 */
[----:B------:R-:W-:Y:S01]  /*5640*/  F2FP.F16.F32.PACK_AB R7, R5, R4 ;  /* 0x000000040507723e */ /* 0x000fe200000000ff */
[----:B------:R-:W-:Y:S01]  /*5650*/  FMUL R71, R71, R98 ;  /* 0x0000006247477220 */ /* 0x000fe20000400000 */
[----:B------:R-:W-:Y:S01]  /*5660*/  F2FP.F16.F32.PACK_AB R6, R0, R2 ;  /* 0x000000020006723e */ /* 0x000fe200000000ff */
        /* <DEDUP_REMOVED lines=22> */
[----:B------:R-:W-:-:S02]  /*57d0*/  USEL UR37, UR37, URZ, UP0 ;  /* 0x0000003f25257287 */ /* 0x000fc40008000000 */
[----:B------:R-:W-:Y:S01]  /*57e0*/  ULOP3.LUT UR21, UR21, UR14, URZ, 0x3c, !UPT ;  /* 0x0000000e15157292 */ /* 0x000fe2000f8e3c3f */
[----:B------:R-:W-:Y:S02]  /*57f0*/  F2FP.F16.F32.PACK_AB R26, R26, R71 ;  /* 0x000000471a1a723e */ /* 0x000fe400000000ff */
[----:B------:R-:W-:Y:S02]  /*5800*/  F2FP.F16.F32.PACK_AB R24, R24, R32 ;  /* 0x000000201818723e */ /* 0x000fe400000000ff */
[----:B------:R-:W-:Y:S02]  /*5810*/  F2FP.F16.F32.PACK_AB R21, R21, R36 ;  /* 0x000000241515723e */ /* 0x000fe400000000ff */
[----:B------:R-:W-:Y:S02]  /*5820*/  F2FP.F16.F32.PACK_AB R20, R20, R38 ;  /* 0x000000261414723e */ /* 0x000fe400000000ff */
[----:B------:R-:W-:Y:S02]  /*5830*/  F2FP.F16.F32.PACK_AB R19, R22, R28 ;  /* 0x0000001c1613723e */ /* 0x000fe400000000ff */
[----:B------:R-:W-:-:S02]  /*5840*/  F2FP.F16.F32.PACK_AB R18, R18, R42 ;  /* 0x0000002a1212723e */ /* 0x000fc400000000ff */
[----:B------:R-:W-:Y:S02]  /*5850*/  F2FP.F16.F32.PACK_AB R13, R13, R44 ;  /* 0x0000002c0d0d723e */ /* 0x000fe400000000ff */
[----:B------:R-:W-:Y:S02]  /*5860*/  F2FP.F16.F32.PACK_AB R12, R12, R14 ;  /* 0x0000000e0c0c723e */ /* 0x000fe400000000ff */
[----:B------:R-:W-:Y:S02]  /*5870*/  F2FP.F16.F32.PACK_AB R5, R56, R5 ;  /* 0x000000053805723e */ /* 0x000fe400000000ff */
[----:B------:R-:W-:Y:S02]  /*5880*/  F2FP.F16.F32.PACK_AB R4, R4, R59 ;  /* 0x0000003b0404723e */ /* 0x000fe400000000ff */
[----:B------:R-:W-:Y:S02]  /*5890*/  F2FP.F16.F32.PACK_AB R2, R2, R8 ;  /* 0x000000080202723e */ /* 0x000fe400000000ff */
[----:B------:R-:W-:Y:S01]  /*58a0*/  F2FP.F16.F32.PACK_AB R0, R0, R10 ;  /* 0x0000000a0000723e */ /* 0x000fe200000000ff */
[----:B-1----:R-:W-:Y:S06]  /*58b0*/  @P2 BRA `(.L_x_26) ;  /* 0x0000000000182947 */ /* 0x002fec0003800000 */
[----:B------:R-:W-:Y:S01]  /*58c0*/  ULEA UR14, UR37, UR38, 0x1 ;  /* 0x00000026250e7291 */ /* 0x000fe2000f8e083f */
[----:B------:R-:W-:-:S03]  /*58d0*/  IMAD.U32 R8, RZ, RZ, UR21 ;  /* 0x00000015ff087e24 */ /* 0x000fc6000f8e00ff */
[----:B------:R-:W-:Y:S02]  /*58e0*/  ULEA UR14, UR14, UR36, 0x3 ;  /* 0x000000240e0e7291 */ /* 0x000fe4000f8e183f */
[----:B------:R-:W-:-:S07]  /*58f0*/  SHF.L.U32 R8, R8, 0x1f, RZ ;  /* 0x0000001f08087819 */ /* 0x000fce00000006ff */
[----:B------:R-:W1:Y:S02]  /*5900*/  SYNCS.PHASECHK.TRANS64.TRYWAIT P1, [UR14+0x644a0], R8 ;  /* 0x0644a008ff0075a7 */ /* 0x000e64000802014e */
[----:B-1----:R-:W-:Y:S05]  /*5910*/  @!P1 BRA `(.L_x_27) ;  /* 0x000000b800689947 */ /* 0x002fea0003800000 */
.L_x_26:
[----:B------:R2:W-:Y:S04]  /*5920*/  STS [R17+0x20000], R5 ;  /* 0x0200000511007388 */ /* 0x0005e80000000800 */
        /* <DEDUP_REMOVED lines=14> */
[----:B------:R2:W-:Y:S01]  /*5a10*/  STS [R17+0x20780], R0 ;  /* 0x0207800011007388 */ /* 0x0005e20000000800 */
[----:B------:R-:W-:Y:S01]  /*5a20*/  @!PT LDS RZ, [RZ] ;  /* 0x00000000fffff984 */ /* 0x000fe20000000800 */
[----:B------:R-:W-:Y:S01]  /*5a30*/  @!PT LDS RZ, [RZ] ;  /* 0x00000000fffff984 */ /* 0x000fe20000000800 */
[----:B------:R-:W-:Y:S01]  /*5a40*/  @!PT LDS RZ, [RZ] ;  /* 0x00000000fffff984 */ /* 0x000fe20000000800 */
[----:B------:R-:W-:Y:S01]  /*5a50*/  @!PT LDS RZ, [RZ] ;  /* 0x00000000fffff984 */ /* 0x000fe20000000800 */
[----:B------:R3:W-:Y:S06]  /*5a60*/  MEMBAR.ALL.CTA ;  /* 0x0000000000007992 */ /* 0x0007ec0000008000 */
[----:B---3--:R-:W3:Y:S01]  /*5a70*/  FENCE.VIEW.ASYNC.S ;  /* 0x00000000000073c6 */ /* 0x008ee20000000000 */
[----:B------:R-:W-:Y:S05]  /*5a80*/  @P2 BRA `(.L_x_28) ;  /* 0x0000000000242947 */ /* 0x000fea0003800000 */
[----:B------:R-:W-:Y:S02]  /*5a90*/  USHF.L.U32 UR14, UR37, 0x1, URZ ;  /* 0x00000001250e7899 */ /* 0x000fe4000800063f */
[----:B------:R-:W-:Y:S02]  /*5aa0*/  UIADD3 UR37, UR37, 0x1, URZ ;  /* 0x0000000125257890 */ /* 0x000fe4000fffe03f */
[----:B------:R-:W-:Y:S02]  /*5ab0*/  ULOP3.LUT UR14, UR14, 0xfffffffe, UR30, 0xe2, !UPT ;  /* 0xfffffffe0e0e7892 */ /* 0x000fe4000f8ee21e */
[----:B------:R-:W-:Y:S02]  /*5ac0*/  UISETP.NE.AND UP0, UPT, UR37, 0x2, UPT ;  /* 0x000000022500788c */ /* 0x000fe4000bf05270 */
[----:B------:R-:W-:Y:S02]  /*5ad0*/  ULEA UR14, UR14, UR36, 0x3 ;  /* 0x000000240e0e7291 */ /* 0x000fe4000f8e183f */
[----:B------:R-:W-:-:S07]  /*5ae0*/  USEL UR37, UR37, URZ, UP0 ;  /* 0x0000003f25257287 */ /* 0x000fce0008000000 */
[----:B---3--:R-:W-:Y:S01]  /*5af0*/  SYNCS.ARRIVE.TRANS64.A1T0 RZ, [UR14+0x644a0], RZ ;  /* 0x0644a0ffffff79a7 */ /* 0x008fe2000810000e */
[----:B------:R-:W-:-:S04]  /*5b00*/  USEL UR14, URZ, 0x1, UP0 ;  /* 0x000000013f0e7887 */ /* 0x000fc80008000000 */
[----:B------:R-:W-:-:S12]  /*5b10*/  ULOP3.LUT UR21, UR21, UR14, URZ, 0x3c, !UPT ;  /* 0x0000000e15157292 */ /* 0x000fd8000f8e3c3f */
.L_x_28:
[----:B------:R-:W-:-:S06]  /*5b20*/  UISETP.NE.AND UP0, UPT, UR10, 0x1, UPT ;  /* 0x000000010a00788c */ /* 0x000fcc000bf05270 */
[----:B------:R-:W-:-:S13]  /*5b30*/  PLOP3.LUT P1, PT, PT, PT, UP0, 0x80, 0x0 ;  /* 0x000000000000781c */ /* 0x000fda0003f2f008 */
[----:B------:R-:W-:Y:S05]  /*5b40*/  @!P1 BRA `(.L_x_29) ;  /* 0x0000000400c89947 */ /* 0x000fea0003800000 */
[----:B--2---:R-:W3:Y:S04]  /*5b50*/  LDL.LU.128 R24, [R1+0x280] ;  /* 0x0002800001187983 */ /* 0x004ee80000300c00 */
        /* <DEDUP_REMOVED lines=31> */
[----:B------:R-:W-:-:S02]  /*5d50*/  UIADD3 UR14, UR36, 0x20000, URZ ;  /* 0x00020000240e7890 */ /* 0x000fc4000fffe03f */
[----:B------:R-:W-:Y:S02]  /*5d60*/  ULEA UR22, UR22, UR31, 0xb ;  /* 0x0000001f16167291 */ /* 0x000fe4000f8e583f */
[----:B------:R-:W-:Y:S01]  /*5d70*/  USHF.R.U32.HI UR14, URZ, 0x4, UR14 ;  /* 0x000000043f0e7899 */ /* 0x000fe2000801160e */
[----:B------:R-:W-:Y:S01]  /*5d80*/  UMOV UR19, 0x40000040 ;  /* 0x4000004000137882 */ /* 0x000fe20000000000 */
[----:B------:R-:W-:Y:S02]  /*5d90*/  UMOV UR17, 0x40 ;  /* 0x0000004000117882 */ /* 0x000fe40000000000 */
[----:B------:R-:W-:Y:S01]  /*5da0*/  ULOP3.LUT UR14, UR14, 0x3fff, URZ, 0xc0, !UPT ;  /* 0x00003fff0e0e7892 */ /* 0x000fe2000f8ec03f */
[----:B------:R-:W-:Y:S01]  /*5db0*/  UMOV UR18, UR22 ;  /* 0x0000001600127c82 */ /* 0x000fe20008000000 */
[----:B------:R-:W-:Y:S02]  /*5dc0*/  UISETP.NE.AND UP0, UPT, UR12, 0x3, UPT ;  /* 0x000000030c00788c */ /* 0x000fe4000bf05270 */
[----:B------:R-:W-:-:S04]  /*5dd0*/  ULOP3.LUT UR14, UR14, 0x80000, URZ, 0xfc, !UPT ;  /* 0x000800000e0e7892 */ /* 0x000fc8000f8efc3f */
[----:B------:R-:W-:Y:S01]  /*5de0*/  ULEA UR14, UR10, UR14, 0x9 ;  /* 0x0000000e0a0e7291 */ /* 0x000fe2000f8e483f */
[----:B------:R-:W-:-:S06]  /*5df0*/  PLOP3.LUT P2, PT, PT, PT, UP0, 0x80, 0x0 ;  /* 0x000000000000781c */ /* 0x000fcc0003f4f008 */
[----:B------:R-:W-:Y:S01]  /*5e00*/  UMOV UR16, UR14 ;  /* 0x0000000e00107c82 */ /* 0x000fe20008000000 */
[----:B---3--:R-:W-:-:S06]  /*5e10*/  WARPGROUP.ARRIVE ;  /* 0x00000000000079c5 */ /* 0x008fcc0000000000 */
[----:B------:R-:W-:Y:S01]  /*5e20*/  HGMMA.64x256x16.F32 R24, gdesc[UR16].tnspB, R24, gsb0 ;  /* 0x43e00000101879f0 */ /* 0x000fe20008000818 */
[----:B------:R-:W-:Y:S02]  /*5e30*/  UIADD3 UR18, UR22, 0x80, URZ ;  /* 0x0000008016127890 */ /* 0x000fe4000fffe03f */
[----:B------:R-:W-:Y:S01]  /*5e40*/  UIADD3 UR16, UR14, 0x10, URZ ;  /* 0x000000100e107890 */ /* 0x000fe2000fffe03f */
[----:B------:R-:W-:Y:S01]  /*5e50*/  UMOV UR19, 0x40000040 ;  /* 0x4000004000137882 */ /* 0x000fe20000000000 */
[----:B------:R-:W-:Y:S01]  /*5e60*/  UMOV UR17, 0x40 ;  /* 0x0000004000117882 */ /* 0x000fe20000000000 */
[----:B------:R-:W-:Y:S02]  /*5e70*/  WARPGROUP.DEPBAR.LE gsb0, 0x0 ;  /* 0x00008000000079c5 */ /* 0x000fe40000010000 */
[----:B------:R-:W-:-:S15]  /*5e80*/  WARPGROUP.ARRIVE ;  /* 0x00000000000079c5 */ /* 0x000fde0000000000 */
[----:B------:R-:W-:-:S05]  /*5e90*/  NOP ;  /* 0x0000000000007918 */ /* 0x000fca0000000000 */
        /* <DEDUP_REMOVED lines=16> */
[----:B------:R-:W-:Y:S03]  /*5fa0*/  HGMMA.64x256x16.F32 R24, gdesc[UR16].tnspB, R24, gsb0 ;  /* 0x43e00000101879f0 */ /* 0x000fe60008000818 */
[----:B------:R-:W-:Y:S02]  /*5fb0*/  WARPGROUP.DEPBAR.LE gsb0, 0x0 ;  /* 0x00008000000079c5 */ /* 0x000fe40000010000 */
        /* <DEDUP_REMOVED lines=32> */
[----:B------:R-:W-:Y:S05]  /*61c0*/  @!P2 BRA `(.L_x_30) ;  /* 0x000000000004a947 */ /* 0x000fea0003800000 */
[----:B------:R-:W-:Y:S01]  /*61d0*/  BPT.TRAP 0x1 ;  /* 0x000000040000795c */ /* 0x000fe20000300000 */
.L_x_30:
[----:B------:R-:W-:Y:S01]  /*61e0*/  ULEA UR14, UR6, UR36, 0x3 ;  /* 0x00000024060e7291 */ /* 0x000fe2000f8e183f */
[----:B------:R-:W-:-:S05]  /*61f0*/  IMAD.U32 R0, RZ, RZ, UR13 ;  /* 0x0000000dff007e24 */ /* 0x000fca000f8e00ff */
[----:B------:R-:W-:-:S04]  /*6200*/  SHF.L.U32 R0, R0, 0x1f, RZ ;  /* 0x0000001f00007819 */ /* 0x000fc800000006ff */
[----:B------:R-:W3:Y:S02]  /*6210*/  SYNCS.PHASECHK.TRANS64.TRYWAIT P1, [UR14+0x64490], R0 ;  /* 0x06449000ff0075a7 */ /* 0x000ee4000802014e */
[----:B---3--:R-:W-:Y:S05]  /*6220*/  @!P1 BRA `(.L_x_31) ;  /* 0x000000b0003c9947 */ /* 0x008fea0003800000 */
.L_x_167:
[----:B------:R-:W-:Y:S05]  /*6230*/  @!P2 BRA `(.L_x_32) ;  /* 0x000000000004a947 */ /* 0x000fea0003800000 */
[----:B------:R-:W-:Y:S01]  /*6240*/  BPT.TRAP 0x1 ;  /* 0x000000040000795c */ /* 0x000fe20000300000 */
.L_x_32:
[----:B------:R-:W-:Y:S01]  /*6250*/  SYNCS.ARRIVE.TRANS64.A1T0 RZ, [UR14+0x64480], RZ ;  /* 0x064480ffffff79a7 */ /* 0x000fe2000810000e */
[----:B------:R-:W-:Y:S05]  /*6260*/  BRA `(.L_x_33) ;  /* 0x00000028009c7947 */ /* 0x000fea0003800000 */
.L_x_29:
[----:B------:R-:W-:Y:S01]  /*6270*/  ULEA UR14, UR37, UR38, 0x1 ;  /* 0x00000026250e7291 */ /* 0x000fe2000f8e083f */
[----:B--2---:R-:W-:-:S03]  /*6280*/  IMAD.U32 R0, RZ, RZ, UR21 ;  /* 0x00000015ff007e24 */ /* 0x004fc6000f8e00ff */
[----:B------:R-:W-:Y:S02]  /*6290*/  ULEA UR14, UR14, UR27, 0x3 ;  /* 0x0000001b0e0e7291 */ /* 0x000fe4000f8e183f */
[----:B------:R-:W-:-:S07]  /*62a0*/  SHF.L.U32 R0, R0, 0x1f, RZ ;  /* 0x0000001f00007819 */ /* 0x000fce00000006ff */
[----:B---3--:R-:W2:Y:S02]  /*62b0*/  SYNCS.PHASECHK.TRANS64.TRYWAIT P1, [UR14], R0 ;  /* 0x00000000ff0075a7 */ /* 0x008ea4000802014e */
[----:B--2---:R-:W-:Y:S05]  /*62c0*/  @!P1 BRA `(.L_x_34) ;  /* 0x000000b0002c9947 */ /* 0x004fea0003800000 */
.L_x_168:
[----:B------:R-:W-:Y:S01]  /*62d0*/  UIADD3 UR14, UR36, 0x20000, URZ ;  /* 0x00020000240e7890 */ /* 0x000fe2000fffe03f */
[----:B------:R-:W-:Y:S01]  /*62e0*/  WARPGROUP.ARRIVE ;  /* 0x00000000000079c5 */ /* 0x000fe20000000000 */
[----:B------:R-:W-:Y:S01]  /*62f0*/  ULOP3.LUT UR32, UR23, 0x1000, URZ, 0x3c, !UPT ;  /* 0x0000100017207892 */ /* 0x000fe2000f8e3c3f */
[----:B-----5:R3:W-:Y:S01]  /*6300*/  STL.64 [R1+0x530], R152 ;  /* 0x0005309801007387 */ /* 0x0207e20000100a00 */
[----:B------:R-:W-:Y:S02]  /*6310*/  USHF.R.U32.HI UR14, URZ, 0x4, UR14 ;  /* 0x000000043f0e7899 */ /* 0x000fe4000801160e */
[----:B------:R-:W-:Y:S01]  /*6320*/  ULOP3.LUT UR26, UR26, 0x2000000, URZ, 0xfc, !UPT ;  /* 0x020000001a1a7892 */ /* 0x000fe2000f8efc3f */
[----:B------:R-:W4:Y:S01]  /*6330*/  LDL.LU.128 R156, [R1+0x340] ;  /* 0x00034000019c7983 */ /* 0x000f220000300c00 */
[----:B------:R-:W-:Y:S02]  /*6340*/  ULOP3.LUT UR14, UR14, 0x3fff, URZ, 0xc0, !UPT ;  /* 0x00003fff0e0e7892 */ /* 0x000fe4000f8ec03f */
[----:B------:R-:W-:Y:S01]  /*6350*/  UIADD3 UR18, UR32, UR26, URZ ;  /* 0x0000001a20127290 */ /* 0x000fe2000fffe03f */
[----:B------:R-:W4:Y:S01]  /*6360*/  LDL.LU.128 R160, [R1+0x350] ;  /* 0x0003500001a07983 */ /* 0x000f220000300c00 */
[----:B------:R-:W-:Y:S01]  /*6370*/  ULOP3.LUT UR15, UR14, 0x400000, URZ, 0xfc, !UPT ;  /* 0x004000000e0f7892 */ /* 0x000fe2000f8efc3f */
[----:B------:R-:W-:Y:S01]  /*6380*/  UMOV UR19, 0x40000040 ;  /* 0x4000004000137882 */ /* 0x000fe20000000000 */
[----:B------:R-:W-:Y:S01]  /*6390*/  UMOV UR17, 0x8 ;  /* 0x0000000800117882 */ /* 0x000fe20000000000 */
[----:B---3--:R-:W4:Y:S04]  /*63a0*/  LDL.LU.128 R152, [R1+0x330] ;  /* 0x0003300001987983 */ /* 0x008f280000300c00 */
[----:B------:R-:W-:Y:S01]  /*63b0*/  UMOV UR16, UR15 ;  /* 0x0000000f00107c82 */ /* 0x000fe20008000000 */
[----:B------:R-:W4:Y:S01]  /*63c0*/  LDL.LU.128 R164, [R1+0x360] ;  /* 0x0003600001a47983 */ /* 0x000f220000300c00 */
[----:B------:R-:W-:Y:S01]  /*63d0*/  HGMMA.64x256x16.F32 R24, gdesc[UR16].tnspA.tnspB, RZ, !UPT, gsb0 ;  /* 0x63e00000101879f0 */ /* 0x000fe2000c0008ff */
[----:B------:R-:W-:-:S02]  /*63e0*/  UIADD3 UR18, UR32, 0x80, UR26 ;  /* 0x0000008020127890 */ /* 0x000fc4000fffe01a */
[----:B------:R-:W-:Y:S01]  /*63f0*/  UIADD3 UR16, UR15, 0x80, URZ ;  /* 0x000000800f107890 */ /* 0x000fe2000fffe03f */
[----:B------:R-:W4:Y:S01]  /*6400*/  LDL.LU.128 R168, [R1+0x370] ;  /* 0x0003700001a87983 */ /* 0x000f220000300c00 */
[----:B------:R-:W-:Y:S01]  /*6410*/  UMOV UR19, 0x40000040 ;  /* 0x4000004000137882 */ /* 0x000fe20000000000 */
[----:B------:R-:W-:Y:S02]  /*6420*/  UMOV UR17, 0x8 ;  /* 0x0000000800117882 */ /* 0x000fe40000000000 */
[----:B------:R-:W4:Y:S04]  /*6430*/  LDL.LU.128 R172, [R1+0x380] ;  /* 0x0003800001ac7983 */ /* 0x000f280000300c00 */
        /* <DEDUP_REMOVED lines=14> */
[----:B------:R-:W4:Y:S01]  /*6520*/  LDL.LU.128 R232, [R1+0x470] ;  /* 0x0004700001e87983 */ /* 0x000f220000300c00 */
[----:B------:R-:W-:-:S02]  /*6530*/  WARPGROUP.DEPBAR.LE gsb0, 0x0 ;  /* 0x00008000000079c5 */ /* 0x000fc40000010000 */
[----:B------:R-:W-:-:S06]  /*6540*/  WARPGROUP.ARRIVE ;  /* 0x00000000000079c5 */ /* 0x000fcc0000000000 */
[----:B------:R-:W-:Y:S01]  /*6550*/  HGMMA.64x256x16.F32 R24, gdesc[UR16].tnspA.tnspB, R24, gsb0 ;  /* 0x63e00000101879f0 */ /* 0x000fe20008000818 */
[----:B------:R-:W-:Y:S02]  /*6560*/  UIADD3 UR18, UR32, 0x100, UR26 ;  /* 0x0000010020127890 */ /* 0x000fe4000fffe01a */
[----:B------:R-:W-:Y:S01]  /*6570*/  UIADD3 UR16, UR15, 0x100, URZ ;  /* 0x000001000f107890 */ /* 0x000fe2000fffe03f */
[----:B------:R-:W-:Y:S01]  /*6580*/  UMOV UR19, 0x40000040 ;  /* 0x4000004000137882 */ /* 0x000fe20000000000 */
[----:B------:R-:W-:Y:S01]  /*6590*/  UMOV UR17, 0x8 ;  /* 0x0000000800117882 */ /* 0x000fe20000000000 */
[----:B------:R-:W-:Y:S02]  /*65a0*/  WARPGROUP.DEPBAR.LE gsb0, 0x0 ;  /* 0x00008000000079c5 */ /* 0x000fe40000010000 */
[----:B------:R-:W-:-:S15]  /*65b0*/  WARPGROUP.ARRIVE ;  /* 0x00000000000079c5 */ /* 0x000fde0000000000 */
[----:B------:R-:W-:-:S05]  /*65c0*/  NOP ;  /* 0x0000000000007918 */ /* 0x000fca0000000000 */
        /* <DEDUP_REMOVED lines=9> */
[----:B------:R-:W-:Y:S02]  /*6660*/  UIADD3 UR18, UR23, UR26, URZ ;  /* 0x0000001a17127290 */ /* 0x000fe4000fffe03f */
        /* <DEDUP_REMOVED lines=30> */
[----:B------:R-:W-:Y:S03]  /*6850*/  HGMMA.64x256x16.F32 R24, gdesc[UR16].tnspA.tnspB, R24, gsb0 ;  /* 0x63e00000101879f0 */ /* 0x000fe60008000818 */
[----:B------:R-:W-:Y:S02]  /*6860*/  WARPGROUP.DEPBAR.LE gsb0, 0x0 ;  /* 0x00008000000079c5 */ /* 0x000fe40000010000 */
[----:B------:R-:W-:Y:S04]  /*6870*/  STL.128 [R1+0x520], R148 ;  /* 0x0005209401007387 */ /* 0x000fe80000100c00 */
[----:B------:R-:W-:Y:S04]  /*6880*/  STL.128 [R1+0x510], R144 ;  /* 0x0005109001007387 */ /* 0x000fe80000100c00 */
[----:B------:R-:W-:Y:S04]  /*6890*/  STL.128 [R1+0x500], R140 ;  /* 0x0005008c01007387 */ /* 0x000fe80000100c00 */
[----:B------:R-:W-:Y:S04]  /*68a0*/  STL.128 [R1+0x4f0], R136 ;  /* 0x0004f08801007387 */ /* 0x000fe80000100c00 */
[----:B------:R-:W-:Y:S04]  /*68b0*/  STL.128 [R1+0x4e0], R132 ;  /* 0x0004e08401007387 */ /* 0x000fe80000100c00 */
[----:B------:R-:W-:Y:S04]  /*68c0*/  STL.128 [R1+0x4d0], R128 ;  /* 0x0004d08001007387 */ /* 0x000fe80000100c00 */
[----:B------:R-:W-:Y:S04]  /*68d0*/  STL.128 [R1+0x4c0], R124 ;  /* 0x0004c07c01007387 */ /* 0x000fe80000100c00 */
[----:B------:R3:W-:Y:S04]  /*68e0*/  STL.128 [R1+0x4b0], R120 ;  /* 0x0004b07801007387 */ /* 0x0007e80000100c00 */
[----:B------:R1:W-:Y:S04]  /*68f0*/  STL.128 [R1+0x4a0], R116 ;  /* 0x0004a07401007387 */ /* 0x0003e80000100c00 */
[----:B------:R2:W-:Y:S04]  /*6900*/  STL.128 [R1+0x490], R112 ;  /* 0x0004907001007387 */ /* 0x0005e80000100c00 */
[----:B------:R2:W-:Y:S04]  /*6910*/  STL.128 [R1+0x480], R108 ;  /* 0x0004806c01007387 */ /* 0x0005e80000100c00 */
[----:B---3--:R-:W4:Y:S04]  /*6920*/  LDL.LU.128 R120, [R1+0x2b0] ;  /* 0x0002b00001787983 */ /* 0x008f280000300c00 */
[----:B-1----:R-:W4:Y:S04]  /*6930*/  LDL.LU.128 R116, [R1+0x2a0] ;  /* 0x0002a00001747983 */ /* 0x002f280000300c00 */
[----:B--2---:R-:W4:Y:S04]  /*6940*/  LDL.LU.128 R112, [R1+0x290] ;  /* 0x0002900001707983 */ /* 0x004f280000300c00 */
        /* <DEDUP_REMOVED lines=8> */
[----:B------:R-:W-:-:S02]  /*69d0*/  ULOP3.LUT UR14, UR14, 0x80000, URZ, 0xfc, !UPT ;  /* 0x000800000e0e7892 */ /* 0x000fc4000f8efc3f */
[----:B------:R-:W-:Y:S02]  /*69e0*/  ULEA UR22, UR22, UR31, 0xb ;  /* 0x0000001f16167291 */ /* 0x000fe4000f8e583f */
[----:B------:R-:W-:Y:S01]  /*69f0*/  UIADD3 UR16, UR14, 0x200, URZ ;  /* 0x000002000e107890 */ /* 0x000fe2000fffe03f */
[----:B------:R-:W-:Y:S01]  /*6a00*/  UMOV UR19, 0x40000040 ;  /* 0x4000004000137882 */ /* 0x000fe20000000000 */
[----:B------:R-:W-:-:S03]  /*6a10*/  UMOV UR17, 0x40 ;  /* 0x0000004000117882 */ /* 0x000fc60000000000 */
[----:B------:R-:W-:Y:S01]  /*6a20*/  UMOV UR18, UR22 ;  /* 0x0000001600127c82 */ /* 0x000fe20008000000 */
[----:B----4-:R-:W-:-:S06]  /*6a30*/  WARPGROUP.ARRIVE ;  /* 0x00000000000079c5 */ /* 0x010fcc0000000000 */
        /* <DEDUP_REMOVED lines=38> */
[----:B-1----:R1:W5:Y:S04]  /*6ca0*/  LDL.LU.128 R140, [R1+0x500] ;  /* 0x00050000018c7983 */ /* 0x0023680000300c00 */
[----:B--2---:R1:W5:Y:S04]  /*6cb0*/  LDL.LU.128 R144, [R1+0x510] ;  /* 0x0005100001907983 */ /* 0x0043680000300c00 */
[----:B---3--:R1:W5:Y:S04]  /*6cc0*/  LDL.LU.128 R148, [R1+0x520] ;  /* 0x0005200001947983 */ /* 0x0083680000300c00 */
[----:B----4-:R1:W5:Y:S04]  /*6cd0*/  LDL.LU.64 R152, [R1+0x530] ;  /* 0x0005300001987983 */ /* 0x0103680000300a00 */
[----:B------:R1:W5:Y:S04]  /*6ce0*/  LDL.LU.128 R136, [R1+0x4f0] ;  /* 0x0004f00001887983 */ /* 0x0003680000300c00 */
[----:B------:R1:W5:Y:S04]  /*6cf0*/  LDL.LU.128 R132, [R1+0x4e0] ;  /* 0x0004e00001847983 */ /* 0x0003680000300c00 */
[----:B------:R1:W5:Y:S04]  /*6d00*/  LDL.LU.128 R128, [R1+0x4d0] ;  /* 0x0004d00001807983 */ /* 0x0003680000300c00 */
[----:B------:R1:W5:Y:S04]  /*6d10*/  LDL.LU.128 R124, [R1+0x4c0] ;  /* 0x0004c000017c7983 */ /* 0x0003680000300c00 */
[----:B------:R1:W5:Y:S04]  /*6d20*/  LDL.LU.128 R120, [R1+0x4b0] ;  /* 0x0004b00001787983 */ /* 0x0003680000300c00 */
[----:B------:R1:W5:Y:S04]  /*6d30*/  LDL.LU.128 R116, [R1+0x4a0] ;  /* 0x0004a00001747983 */ /* 0x0003680000300c00 */
[----:B------:R1:W5:Y:S04]  /*6d40*/  LDL.LU.128 R112, [R1+0x490] ;  /* 0x0004900001707983 */ /* 0x0003680000300c00 */
[----:B------:R1:W5:Y:S01]  /*6d50*/  LDL.LU.128 R108, [R1+0x480] ;  /* 0x00048000016c7983 */ /* 0x0003620000300c00 */
[----:B------:R-:W-:-:S02]  /*6d60*/  UISETP.NE.AND UP0, UPT, UR12, 0x3, UPT ;  /* 0x000000030c00788c */ /* 0x000fc4000bf05270 */
[----:B------:R-:W-:Y:S01]  /*6d70*/  USHF.L.U32 UR14, UR37, 0x1, URZ ;  /* 0x00000001250e7899 */ /* 0x000fe2000800063f */
        /* <DEDUP_REMOVED lines=20> */
[----:B------:R-:W-:Y:S01]  /*6ec0*/  ULOP3.LUT UR30, UR14, 0xfffffffe, UR30, 0xe2, !UPT ;  /* 0xfffffffe0e1e7892 */ /* 0x000fe2000f8ee21e */
[----:B------:R-:W-:-:S03]  /*6ed0*/  PLOP3.LUT P1, PT, PT, PT, UP0, 0x80, 0x0 ;  /* 0x000000000000781c */ /* 0x000fc60003f2f008 */
[----:B------:R-:W-:-:S09]  /*6ee0*/  ULEA UR30, UR30, UR27, 0x3 ;  /* 0x0000001b1e1e7291 */ /* 0x000fd2000f8e183f */
[----:B------:R-:W-:Y:S01]  /*6ef0*/  SYNCS.ARRIVE.TRANS64.A1T0 RZ, [UR30], RZ ;  /* 0x000000ffffff79a7 */ /* 0x000fe2000810001e */
[----:B------:R-:W-:Y:S05]  /*6f00*/  @!P1 BRA `(.L_x_35) ;  /* 0x0000000000049947 */ /* 0x000fea0003800000 */
[----:B------:R-:W-:Y:S01]  /*6f10*/  BPT.TRAP 0x1 ;  /* 0x000000040000795c */ /* 0x000fe20000300000 */
.L_x_35:
[----:B------:R-:W-:Y:S01]  /*6f20*/  ULEA UR18, UR6, UR36, 0x3 ;  /* 0x0000002406127291 */ /* 0x000fe2000f8e183f */
[----:B------:R-:W-:-:S05]  /*6f30*/  IMAD.U32 R0, RZ, RZ, UR13 ;  /* 0x0000000dff007e24 */ /* 0x000fca000f8e00ff */
[----:B------:R-:W-:-:S04]  /*6f40*/  SHF.L.U32 R0, R0, 0x1f, RZ ;  /* 0x0000001f00007819 */ /* 0x000fc800000006ff */
[----:B------:R-:W2:Y:S02]  /*6f50*/  SYNCS.PHASECHK.TRANS64.TRYWAIT P2, [UR18+0x64490], R0 ;  /* 0x06449000ff0075a7 */ /* 0x000ea40008040152 */
[----:B--2---:R-:W-:Y:S05]  /*6f60*/  @!P2 BRA `(.L_x_36) ;  /* 0x000000a4001ca947 */ /* 0x004fea0003800000 */
.L_x_169:
[----:B------:R-:W3:Y:S01]  /*6f70*/  S2UR UR16, SR_SWINHI ;  /* 0x00000000001079c3 */ /* 0x000ee20000002f00 */
[----:B------:R-:W-:-:S04]  /*6f80*/  USHF.L.U32 UR14, UR6, 0xe, URZ ;  /* 0x0000000e060e7899 */ /* 0x000fc8000800063f */
[----:B------:R-:W-:Y:S02]  /*6f90*/  USHF.R.S32.HI UR17, URZ, 0x1f, UR14 ;  /* 0x0000001f3f117899 */ /* 0x000fe4000801140e */
[----:B--2--5:R-:W-:-:S04]  /*6fa0*/  IADD3 R0, P2, R153, UR14, RZ ;  /* 0x0000000e99007c10 */ /* 0x024fc8000ff5e0ff */
[----:B------:R-:W-:Y:S01]  /*6fb0*/  LEA.HI.X.SX32 R4, R153, UR17, 0x1, P2 ;  /* 0x0000001199047c11 */ /* 0x000fe200090f0eff */
[----:B------:R-:W-:Y:S01]  /*6fc0*/  UMOV UR14, UR36 ;  /* 0x00000024000e7c82 */ /* 0x000fe20008000000 */
[----:B---3--:R-:W-:Y:S01]  /*6fd0*/  UMOV UR15, UR16 ;  /* 0x00000010000f7c82 */ /* 0x008fe20008000000 */
[----:B------:R-:W-:-:S04]  /*6fe0*/  LEA R2, P2, R0, UR14, 0x2 ;  /* 0x0000000e00027c11 */ /* 0x000fc8000f8410ff */
[----:B------:R-:W-:Y:S02]  /*6ff0*/  LEA.HI.X R0, R0, UR15, R4, 0x2, P2 ;  /* 0x0000000f00007c11 */ /* 0x000fe400090f1404 */
[C---:B------:R-:W-:Y:S02]  /*7000*/  IADD3 R4, P2, R2.reuse, 0x44000, RZ ;  /* 0x0004400002047810 */ /* 0x040fe40007f5e0ff */
[----:B------:R-:W-:Y:S02]  /*7010*/  IADD3 R8, P4, R2, 0x46460, RZ ;  /* 0x0004646002087810 */ /* 0x000fe40007f9e0ff */
[----:B------:R-:W-:Y:S02]  /*7020*/  LOP3.LUT R5, R4, 0x380, RZ, 0xc0, !PT ;  /* 0x0000038004057812 */ /* 0x000fe400078ec0ff */
[----:B------:R-:W-:Y:S02]  /*7030*/  IADD3 R10, P6, R2, 0x44800, RZ ;  /* 0x00044800020a7810 */ /* 0x000fe40007fde0ff */
[----:B------:R-:W-:-:S02]  /*7040*/  SHF.R.U64 R5, R5, 0x3, RZ ;  /* 0x0000000305057819 */ /* 0x000fc400000012ff */
[----:B------:R-:W-:Y:S02]  /*7050*/  LOP3.LUT R11, R10, 0x380, RZ, 0xc0, !PT ;  /* 0x000003800a0b7812 */ /* 0x000fe400078ec0ff */
[----:B------:R-:W-:Y:S01]  /*7060*/  LOP3.LUT R4, R5, R4, RZ, 0x3c, !PT ;  /* 0x0000000405047212 */ /* 0x000fe200078e3cff */
[----:B------:R-:W-:Y:S01]  /*7070*/  IMAD.X R5, RZ, RZ, R0, P2 ;  /* 0x000000ffff057224 */ /* 0x000fe200010e0600 */
[----:B------:R-:W-:-:S04]  /*7080*/  SHF.R.U64 R11, R11, 0x3, RZ ;  /* 0x000000030b0b7819 */ /* 0x000fc800000012ff */
[----:B------:R-:W-:Y:S01]  /*7090*/  ST.E desc[UR28][R4.64], R24 ;  /* 0x0000001804007985 */ /* 0x000fe2000c10191c */
[----:B------:R-:W-:Y:S01]  /*70a0*/  LOP3.LUT R10, R11, R10, RZ, 0x3c, !PT ;  /* 0x0000000a0b0a7212 */ /* 0x000fe200078e3cff */
[----:B------:R-:W-:Y:S02]  /*70b0*/  IMAD.X R11, RZ, RZ, R0, P6 ;  /* 0x000000ffff0b7224 */ /* 0x000fe400030e0600 */
[----:B------:R2:W-:Y:S02]  /*70c0*/  ST.E desc[UR28][R4.64+0x4], R25 ;  /* 0x0000041904007985 */ /* 0x0005e4000c10191c */
[----:B--2---:R-:W-:-:S04]  /*70d0*/  IADD3 R4, P2, R2, 0x46000, RZ ;  /* 0x0004600002047810 */ /* 0x004fc80007f5e0ff */
[----:B------:R-:W-:-:S04]  /*70e0*/  LOP3.LUT R5, R4, 0x380, RZ, 0xc0, !PT ;  /* 0x0000038004057812 */ /* 0x000fc800078ec0ff */
[----:B------:R-:W-:-:S04]  /*70f0*/  SHF.R.U64 R5, R5, 0x3, RZ ;  /* 0x0000000305057819 */ /* 0x000fc800000012ff */
[----:B------:R-:W-:Y:S01]  /*7100*/  LOP3.LUT R4, R5, R4, RZ, 0x3c, !PT ;  /* 0x0000000405047212 */ /* 0x000fe200078e3cff */
[----:B------:R-:W-:-:S05]  /*7110*/  IMAD.X R5, RZ, RZ, R0, P2 ;  /* 0x000000ffff057224 */ /* 0x000fca00010e0600 */
[----:B------:R2:W-:Y:S04]  /*7120*/  ST.E desc[UR28][R4.64], R26 ;  /* 0x0000001a04007985 */ /* 0x0005e8000c10191c */
[----:B------:R3:W-:Y:S01]  /*7130*/  ST.E desc[UR28][R4.64+0x4], R27 ;  /* 0x0000041b04007985 */ /* 0x0007e2000c10191c */
[C---:B--2---:R-:W-:Y:S02]  /*7140*/  IADD3 R26, P6, R2.reuse, 0x46840, RZ ;  /* 0x00046840021a7810 */ /* 0x044fe40007fde0ff */
[----:B---3--:R-:W-:Y:S02]  /*7150*/  IADD3 R4, P2, R2, 0x44020, RZ ;  /* 0x0004402002047810 */ /* 0x008fe40007f5e0ff */
[----:B------:R-:W-:Y:S02]  /*7160*/  LOP3.LUT R27, R26, 0x380, RZ, 0xc0, !PT ;  /* 0x000003801a1b7812 */ /* 0x000fe400078ec0ff */
[----:B------:R-:W-:-:S02]  /*7170*/  LOP3.LUT R5, R4, 0x380, RZ, 0xc0, !PT ;  /* 0x0000038004057812 */ /* 0x000fc400078ec0ff */
[----:B------:R-:W-:Y:S02]  /*7180*/  SHF.R.U64 R27, R27, 0x3, RZ ;  /* 0x000000031b1b7819 */ /* 0x000fe400000012ff */
[----:B------:R-:W-:Y:S02]  /*7190*/  SHF.R.U64 R5, R5, 0x3, RZ ;  /* 0x0000000305057819 */ /* 0x000fe400000012ff */
[----:B------:R-:W-:Y:S01]  /*71a0*/  LOP3.LUT R26, R27, R26, RZ, 0x3c, !PT ;  /* 0x0000001a1b1a7212 */ /* 0x000fe200078e3cff */
[--C-:B------:R-:W-:Y:S01]  /*71b0*/  IMAD.X R27, RZ, RZ, R0.reuse, P6 ;  /* 0x000000ffff1b7224 */ /* 0x100fe200030e0600 */
[----:B------:R-:W-:Y:S01]  /*71c0*/  LOP3.LUT R4, R5, R4, RZ, 0x3c, !PT ;  /* 0x0000000405047212 */ /* 0x000fe200078e3cff */
[----:B------:R-:W-:Y:S01]  /*71d0*/  IMAD.X R5, RZ, RZ, R0, P2 ;  /* 0x000000ffff057224 */ /* 0x000fe200010e0600 */
[----:B------:R-:W-:-:S04]  /*71e0*/  IADD3 R14, P6, R2, 0x44c20, RZ ;  /* 0x00044c20020e7810 */ /* 0x000fc80007fde0ff */
[----:B------:R2:W-:Y:S01]  /*71f0*/  ST.E desc[UR28][R4.64], R28 ;  /* 0x0000001c04007985 */ /* 0x0005e2000c10191c */
[----:B------:R-:W-:-:S03]  /*7200*/  LOP3.LUT R15, R14, 0x380, RZ, 0xc0, !PT ;  /* 0x000003800e0f7812 */ /* 0x000fc600078ec0ff */
[----:B------:R3:W-:Y:S01]  /*7210*/  ST.E desc[UR28][R4.64+0x4], R29 ;  /* 0x0000041d04007985 */ /* 0x0007e2000c10191c */
[----:B------:R-:W-:-:S04]  /*7220*/  SHF.R.U64 R15, R15, 0x3, RZ ;  /* 0x000000030f0f7819 */ /* 0x000fc800000012ff */
[----:B------:R-:W-:Y:S01]  /*7230*/  LOP3.LUT R14, R15, R14, RZ, 0x3c, !PT ;  /* 0x0000000e0f0e7212 */ /* 0x000fe200078e3cff */
[----:B------:R-:W-:Y:S01]  /*7240*/  IMAD.X R15, RZ, RZ, R0, P6 ;  /* 0x000000ffff0f7224 */ /* 0x000fe200030e0600 */
[C---:B--2---:R-:W-:Y:S02]  /*7250*/  IADD3 R28, P5, R2.reuse, 0x44840, RZ ;  /* 0x00044840021c7810 */ /* 0x044fe40007fbe0ff */
[----:B---3--:R-:W-:Y:S02]  /*7260*/  IADD3 R4, P2, R2, 0x46020, RZ ;  /* 0x0004602002047810 */ /* 0x008fe40007f5e0ff */
[----:B------:R-:W-:Y:S02]  /*7270*/  LOP3.LUT R29, R28, 0x380, RZ, 0xc0, !PT ;  /* 0x000003801c1d7812 */ /* 0x000fe400078ec0ff */
[----:B------:R-:W-:Y:S02]  /*7280*/  LOP3.LUT R5, R4, 0x380, RZ, 0xc0, !PT ;  /* 0x0000038004057812 */ /* 0x000fe400078ec0ff */
[----:B------:R-:W-:-:S02]  /*7290*/  SHF.R.U64 R29, R29, 0x3, RZ ;  /* 0x000000031d1d7819 */ /* 0x000fc400000012ff */
[----:B------:R-:W-:Y:S02]  /*72a0*/  SHF.R.U64 R5, R5, 0x3, RZ ;  /* 0x0000000305057819 */ /* 0x000fe400000012ff */
[----:B------:R-:W-:Y:S01]  /*72b0*/  LOP3.LUT R28, R29, R28, RZ, 0x3c, !PT ;  /* 0x0000001c1d1c7212 */ /* 0x000fe200078e3cff */
[--C-:B------:R-:W-:Y:S01]  /*72c0*/  IMAD.X R29, RZ, RZ, R0.reuse, P5 ;  /* 0x000000ffff1d7224 */ /* 0x100fe200028e0600 */
[----:B------:R-:W-:Y:S01]  /*72d0*/  LOP3.LUT R4, R5, R4, RZ, 0x3c, !PT ;  /* 0x0000000405047212 */ /* 0x000fe200078e3cff */
[----:B------:R-:W-:Y:S01]  /*72e0*/  IMAD.X R5, RZ, RZ, R0, P2 ;  /* 0x000000ffff057224 */ /* 0x000fe200010e0600 */
[----:B------:R-:W-:-:S04]  /*72f0*/  IADD3 R18, P5, R2, 0x46c00, RZ ;  /* 0x00046c0002127810 */ /* 0x000fc80007fbe0ff */
[----:B------:R-:W-:Y:S01]  /*7300*/  ST.E desc[UR28][R4.64], R30 ;  /* 0x0000001e04007985 */ /* 0x000fe2000c10191c */
[----:B------:R-:W-:-:S03]  /*7310*/  LOP3.LUT R19, R18, 0x380, RZ, 0xc0, !PT ;  /* 0x0000038012137812 */ /* 0x000fc600078ec0ff */
[----:B------:R2:W-:Y:S01]  /*7320*/  ST.E desc[UR28][R4.64+0x4], R31 ;  /* 0x0000041f04007985 */ /* 0x0005e2000c10191c */
[----:B------:R-:W-:-:S04]  /*7330*/  SHF.R.U64 R19, R19, 0x3, RZ ;  /* 0x0000000313137819 */ /* 0x000fc800000012ff */
[----:B------:R-:W-:Y:S01]  /*7340*/  LOP3.LUT R18, R19, R18, RZ, 0x3c, !PT ;  /* 0x0000001213127212 */ /* 0x000fe200078e3cff */
[----:B------:R-:W-:Y:S01]  /*7350*/  IMAD.X R19, RZ, RZ, R0, P5 ;  /* 0x000000ffff137224 */ /* 0x000fe200028e0600 */
[----:B--2---:R-:W-:-:S04]  /*7360*/  IADD3 R4, P2, R2, 0x44040, RZ ;  /* 0x0004404002047810 */ /* 0x004fc80007f5e0ff */
[----:B------:R-:W-:-:S04]  /*7370*/  LOP3.LUT R5, R4, 0x380, RZ, 0xc0, !PT ;  /* 0x0000038004057812 */ /* 0x000fc800078ec0ff */
[----:B------:R-:W-:-:S04]  /*7380*/  SHF.R.U64 R5, R5, 0x3, RZ ;  /* 0x0000000305057819 */ /* 0x000fc800000012ff */
[----:B------:R-:W-:Y:S01]  /*7390*/  LOP3.LUT R4, R5, R4, RZ, 0x3c, !PT ;  /* 0x0000000405047212 */ /* 0x000fe200078e3cff */
[----:B------:R-:W-:-:S05]  /*73a0*/  IMAD.X R5, RZ, RZ, R0, P2 ;  /* 0x000000ffff057224 */ /* 0x000fca00010e0600 */
[----:B------:R-:W-:Y:S04]  /*73b0*/  ST.E desc[UR28][R4.64], R32 ;  /* 0x0000002004007985 */ /* 0x000fe8000c10191c */
[----:B------:R2:W-:Y:S02]  /*73c0*/  ST.E desc[UR28][R4.64+0x4], R33 ;  /* 0x0000042104007985 */ /* 0x0005e4000c10191c */
        /* <DEDUP_REMOVED lines=53> */
[----:B------:R-:W-:Y:S01]  /*7720*/  IMAD.X R5, RZ, RZ, R0, P2 ;  /* 0x000000ffff057224 */ /* 0x000fe200010e0600 */
[----:B------:R-:W-:-:S04]  /*7730*/  IADD3 R6, P2, R2, 0x46440, RZ ;  /* 0x0004644002067810 */ /* 0x000fc80007f5e0ff */
[----:B------:R-:W-:Y:S01]  /*7740*/  LOP3.LUT R7, R6, 0x380, RZ, 0xc0, !PT ;  /* 0x0000038006077812 */ /* 0x000fe200078ec0ff */
[----:B------:R-:W-:Y:S03]  /*7750*/  ST.E desc[UR28][R4.64], R48 ;  /* 0x0000003004007985 */ /* 0x000fe6000c10191c */
[----:B------:R-:W-:Y:S01]  /*7760*/  SHF.R.U64 R7, R7, 0x3, RZ ;  /* 0x0000000307077819 */ /* 0x000fe200000012ff */
[----:B------:R2:W-:Y:S03]  /*7770*/  ST.E desc[UR28][R4.64+0x4], R49 ;  /* 0x0000043104007985 */ /* 0x0005e6000c10191c */
[----:B------:R-:W-:Y:S01]  /*7780*/  LOP3.LUT R6, R7, R6, RZ, 0x3c, !PT ;  /* 0x0000000607067212 */ /* 0x000fe200078e3cff */
[----:B------:R-:W-:Y:S01]  /*7790*/  IMAD.X R7, RZ, RZ, R0, P2 ;  /* 0x000000ffff077224 */ /* 0x000fe200010e0600 */
[----:B------:R-:W-:-:S04]  /*77a0*/  IADD3 R9, P2, R2, 0x46800, RZ ;  /* 0x0004680002097810 */ /* 0x000fc80007f5e0ff */
[----:B------:R-:W-:Y:S01]  /*77b0*/  ST.E desc[UR28][R6.64], R50 ;  /* 0x0000003206007985 */ /* 0x000fe2000c10191c */
[----:B--2---:R-:W-:-:S03]  /*77c0*/  IADD3 R4, P3, R2, 0x44460, RZ ;  /* 0x0004446002047810 */ /* 0x004fc60007f7e0ff */
[----:B------:R2:W-:Y:S01]  /*77d0*/  ST.E desc[UR28][R6.64+0x4], R51 ;  /* 0x0000043306007985 */ /* 0x0005e2000c10191c */
[----:B------:R-:W-:-:S04]  /*77e0*/  LOP3.LUT R5, R4, 0x380, RZ, 0xc0, !PT ;  /* 0x0000038004057812 */ /* 0x000fc800078ec0ff */
[----:B------:R-:W-:-:S04]  /*77f0*/  SHF.R.U64 R5, R5, 0x3, RZ ;  /* 0x0000000305057819 */ /* 0x000fc800000012ff */
[----:B------:R-:W-:Y:S01]  /*7800*/  LOP3.LUT R4, R5, R4, RZ, 0x3c, !PT ;  /* 0x0000000405047212 */ /* 0x000fe200078e3cff */
[----:B------:R-:W-:Y:S01]  /*7810*/  IMAD.X R5, RZ, RZ, R0, P3 ;  /* 0x000000ffff057224 */ /* 0x000fe200018e0600 */
[----:B--2---:R-:W-:-:S04]  /*7820*/  LOP3.LUT R6, R8, 0x380, RZ, 0xc0, !PT ;  /* 0x0000038008067812 */ /* 0x004fc800078ec0ff */
[----:B------:R-:W-:Y:S01]  /*7830*/  SHF.R.U64 R6, R6, 0x3, RZ ;  /* 0x0000000306067819 */ /* 0x000fe200000012ff */
[----:B------:R-:W-:Y:S04]  /*7840*/  ST.E desc[UR28][R4.64], R52 ;  /* 0x0000003404007985 */ /* 0x000fe8000c10191c */
[----:B------:R2:W-:Y:S02]  /*7850*/  ST.E desc[UR28][R4.64+0x4], R53 ;  /* 0x0000043504007985 */ /* 0x0005e4000c10191c */
[----:B--2---:R-:W-:Y:S02]  /*7860*/  LOP3.LUT R5, R9, 0x380, RZ, 0xc0, !PT ;  /* 0x0000038009057812 */ /* 0x004fe400078ec0ff */
[----:B------:R-:W-:Y:S02]  /*7870*/  LOP3.LUT R4, R6, R8, RZ, 0x3c, !PT ;  /* 0x0000000806047212 */ /* 0x000fe400078e3cff */
[----:B------:R-:W-:-:S02]  /*7880*/  IADD3 R6, P3, R2, 0x44820, RZ ;  /* 0x0004482002067810 */ /* 0x000fc40007f7e0ff */
[----:B------:R-:W-:Y:S01]  /*7890*/  SHF.R.U64 R8, R5, 0x3, RZ ;  /* 0x0000000305087819 */ /* 0x000fe200000012ff */
[--C-:B------:R-:W-:Y:S01]  /*78a0*/  IMAD.X R5, RZ, RZ, R0.reuse, P4 ;  /* 0x000000ffff057224 */ /* 0x100fe200020e0600 */
[----:B------:R-:W-:Y:S02]  /*78b0*/  LOP3.LUT R7, R6, 0x380, RZ, 0xc0, !PT ;  /* 0x0000038006077812 */ /* 0x000fe400078ec0ff */
[----:B------:R-:W-:Y:S01]  /*78c0*/  LOP3.LUT R8, R8, R9, RZ, 0x3c, !PT ;  /* 0x0000000908087212 */ /* 0x000fe200078e3cff */
[--C-:B------:R-:W-:Y:S01]  /*78d0*/  IMAD.X R9, RZ, RZ, R0.reuse, P2 ;  /* 0x000000ffff097224 */ /* 0x100fe200010e0600 */
[----:B------:R-:W-:Y:S01]  /*78e0*/  ST.E desc[UR28][R4.64], R54 ;  /* 0x0000003604007985 */ /* 0x000fe2000c10191c */
[----:B------:R-:W-:Y:S02]  /*78f0*/  SHF.R.U64 R7, R7, 0x3, RZ ;  /* 0x0000000307077819 */ /* 0x000fe400000012ff */
[C---:B------:R-:W-:Y:S01]  /*7900*/  IADD3 R24, P2, R2.reuse, 0x44860, RZ ;  /* 0x0004486002187810 */ /* 0x040fe20007f5e0ff */
[----:B------:R2:W-:Y:S01]  /*7910*/  ST.E desc[UR28][R4.64+0x4], R55 ;  /* 0x0000043704007985 */ /* 0x0005e2000c10191c */
[----:B------:R-:W-:Y:S01]  /*7920*/  LOP3.LUT R6, R7, R6, RZ, 0x3c, !PT ;  /* 0x0000000607067212 */ /* 0x000fe200078e3cff */
[----:B------:R-:W-:Y:S01]  /*7930*/  IMAD.X R7, RZ, RZ, R0, P3 ;  /* 0x000000ffff077224 */ /* 0x000fe200018e0600 */
[----:B------:R-:W-:Y:S01]  /*7940*/  IADD3 R22, P3, R2, 0x46860, RZ ;  /* 0x0004686002167810 */ /* 0x000fe20007f7e0ff */
[----:B------:R-:W-:Y:S01]  /*7950*/  ST.E desc[UR28][R10.64], R56 ;  /* 0x000000380a007985 */ /* 0x000fe2000c10191c */
[----:B------:R-:W-:-:S02]  /*7960*/  LOP3.LUT R25, R24, 0x380, RZ, 0xc0, !PT ;  /* 0x0000038018197812 */ /* 0x000fc400078ec0ff */
[----:B------:R-:W-:Y:S01]  /*7970*/  LOP3.LUT R23, R22, 0x380, RZ, 0xc0, !PT ;  /* 0x0000038016177812 */ /* 0x000fe200078ec0ff */
[----:B------:R3:W-:Y:S01]  /*7980*/  ST.E desc[UR28][R10.64+0x4], R57 ;  /* 0x000004390a007985 */ /* 0x0007e2000c10191c */
[----:B------:R-:W-:Y:S02]  /*7990*/  SHF.R.U64 R25, R25, 0x3, RZ ;  /* 0x0000000319197819 */ /* 0x000fe400000012ff */
[----:B------:R-:W-:Y:S01]  /*79a0*/  SHF.R.U64 R23, R23, 0x3, RZ ;  /* 0x0000000317177819 */ /* 0x000fe200000012ff */
[----:B------:R-:W-:Y:S01]  /*79b0*/  ST.E desc[UR28][R8.64], R58 ;  /* 0x0000003a08007985 */ /* 0x000fe2000c10191c */
[----:B--2---:R-:W-:Y:S02]  /*79c0*/  IADD3 R4, P4, R2, 0x46820, RZ ;  /* 0x0004682002047810 */ /* 0x004fe40007f9e0ff */
[----:B------:R-:W-:Y:S01]  /*79d0*/  LOP3.LUT R24, R25, R24, RZ, 0x3c, !PT ;  /* 0x0000001819187212 */ /* 0x000fe200078e3cff */
[--C-:B------:R-:W-:Y:S01]  /*79e0*/  IMAD.X R25, RZ, RZ, R0.reuse, P2 ;  /* 0x000000ffff197224 */ /* 0x100fe200010e0600 */
[----:B------:R-:W-:Y:S01]  /*79f0*/  LOP3.LUT R5, R4, 0x380, RZ, 0xc0, !PT ;  /* 0x0000038004057812 */ /* 0x000fe200078ec0ff */
[----:B------:R2:W-:Y:S01]  /*7a00*/  ST.E desc[UR28][R8.64+0x4], R59 ;  /* 0x0000043b08007985 */ /* 0x0005e2000c10191c */
[----:B------:R-:W-:Y:S01]  /*7a10*/  LOP3.LUT R22, R23, R22, RZ, 0x3c, !PT ;  /* 0x0000001617167212 */ /* 0x000fe200078e3cff */
[----:B------:R-:W-:Y:S01]  /*7a20*/  IMAD.X R23, RZ, RZ, R0, P3 ;  /* 0x000000ffff177224 */ /* 0x000fe200018e0600 */
[----:B------:R-:W-:Y:S01]  /*7a30*/  SHF.R.U64 R5, R5, 0x3, RZ ;  /* 0x0000000305057819 */ /* 0x000fe200000012ff */
[----:B------:R-:W-:Y:S01]  /*7a40*/  ST.E desc[UR28][R6.64], R60 ;  /* 0x0000003c06007985 */ /* 0x000fe2000c10191c */
[----:B------:R-:W-:-:S02]  /*7a50*/  IADD3 R12, P2, R2, 0x46c20, RZ ;  /* 0x00046c20020c7810 */ /* 0x000fc40007f5e0ff */
[----:B------:R-:W-:Y:S01]  /*7a60*/  LOP3.LUT R4, R5, R4, RZ, 0x3c, !PT ;  /* 0x0000000405047212 */ /* 0x000fe200078e3cff */
[----:B------:R-:W-:Y:S01]  /*7a70*/  IMAD.X R5, RZ, RZ, R0, P4 ;  /* 0x000000ffff057224 */ /* 0x000fe200020e0600 */
[C---:B------:R-:W-:Y:S01]  /*7a80*/  IADD3 R20, P4, R2.reuse, 0x44c00, RZ ;  /* 0x00044c0002147810 */ /* 0x040fe20007f9e0ff */
[----:B------:R4:W-:Y:S01]  /*7a90*/  ST.E desc[UR28][R6.64+0x4], R61 ;  /* 0x0000043d06007985 */ /* 0x0009e2000c10191c */
[----:B---3--:R-:W-:Y:S02]  /*7aa0*/  IADD3 R10, P3, R2, 0x44c40, RZ ;  /* 0x00044c40020a7810 */ /* 0x008fe40007f7e0ff */
[----:B------:R-:W-:Y:S01]  /*7ab0*/  LOP3.LUT R21, R20, 0x380, RZ, 0xc0, !PT ;  /* 0x0000038014157812 */ /* 0x000fe200078ec0ff */
[----:B------:R-:W-:Y:S01]  /*7ac0*/  ST.E desc[UR28][R4.64], R62 ;  /* 0x0000003e04007985 */ /* 0x000fe2000c10191c */
[----:B------:R-:W-:Y:S02]  /*7ad0*/  LOP3.LUT R13, R12, 0x380, RZ, 0xc0, !PT ;  /* 0x000003800c0d7812 */ /* 0x000fe400078ec0ff */
[----:B------:R-:W-:Y:S01]  /*7ae0*/  SHF.R.U64 R21, R21, 0x3, RZ ;  /* 0x0000000315157819 */ /* 0x000fe200000012ff */
[----:B------:R3:W-:Y:S01]  /*7af0*/  ST.E desc[UR28][R4.64+0x4], R63 ;  /* 0x0000043f04007985 */ /* 0x0007e2000c10191c */
[----:B------:R-:W-:-:S02]  /*7b00*/  LOP3.LUT R11, R10, 0x380, RZ, 0xc0, !PT ;  /* 0x000003800a0b7812 */ /* 0x000fc400078ec0ff */
[----:B------:R-:W-:Y:S01]  /*7b10*/  SHF.R.U64 R13, R13, 0x3, RZ ;  /* 0x000000030d0d7819 */ /* 0x000fe200000012ff */
[----:B------:R-:W-:Y:S01]  /*7b20*/  ST.E desc[UR28][R28.64], R64 ;  /* 0x000000401c007985 */ /* 0x000fe2000c10191c */
[----:B------:R-:W-:Y:S01]  /*7b30*/  LOP3.LUT R20, R21, R20, RZ, 0x3c, !PT ;  /* 0x0000001415147212 */ /* 0x000fe200078e3cff */
[--C-:B------:R-:W-:Y:S01]  /*7b40*/  IMAD.X R21, RZ, RZ, R0.reuse, P4 ;  /* 0x000000ffff157224 */ /* 0x100fe200020e0600 */
[----:B------:R-:W-:Y:S01]  /*7b50*/  SHF.R.U64 R11, R11, 0x3, RZ ;  /* 0x000000030b0b7819 */ /* 0x000fe200000012ff */
[----:B------:R-:W-:Y:S01]  /*7b60*/  ST.E desc[UR28][R28.64+0x4], R65 ;  /* 0x000004411c007985 */ /* 0x000fe2000c10191c */
[C---:B--2---:R-:W-:Y:S02]  /*7b70*/  IADD3 R8, P4, R2.reuse, 0x46c40, RZ ;  /* 0x00046c4002087810 */ /* 0x044fe40007f9e0ff */
[----:B------:R-:W-:Y:S01]  /*7b80*/  LOP3.LUT R12, R13, R12, RZ, 0x3c, !PT ;  /* 0x0000000c0d0c7212 */ /* 0x000fe200078e3cff */
[----:B------:R-:W-:Y:S01]  /*7b90*/  IMAD.X R13, RZ, RZ, R0, P2 ;  /* 0x000000ffff0d7224 */ /* 0x000fe200010e0600 */
[C---:B----4-:R-:W-:Y:S01]  /*7ba0*/  IADD3 R6, P5, R2.reuse, 0x44c60, RZ ;  /* 0x00044c6002067810 */ /* 0x050fe20007fbe0ff */
[----:B------:R-:W-:Y:S01]  /*7bb0*/  ST.E desc[UR28][R26.64], R66 ;  /* 0x000000421a007985 */ /* 0x000fe2000c10191c */
[----:B---3--:R-:W-:-:S02]  /*7bc0*/  IADD3 R4, P6, R2, 0x46c60, RZ ;  /* 0x00046c6002047810 */ /* 0x008fc40007fde0ff */
[----:B------:R-:W-:Y:S01]  /*7bd0*/  LOP3.LUT R10, R11, R10, RZ, 0x3c, !PT ;  /* 0x0000000a0b0a7212 */ /* 0x000fe200078e3cff */
[----:B------:R-:W-:Y:S01]  /*7be0*/  IMAD.X R11, RZ, RZ, R0, P3 ;  /* 0x000000ffff0b7224 */ /* 0x000fe200018e0600 */
[----:B------:R-:W-:Y:S01]  /*7bf0*/  IADD3 R56, P2, R2, 0x45000, RZ ;  /* 0x0004500002387810 */ /* 0x000fe20007f5e0ff */
[----:B------:R-:W-:Y:S01]  /*7c00*/  ST.E desc[UR28][R26.64+0x4], R67 ;  /* 0x000004431a007985 */ /* 0x000fe2000c10191c */
[----:B------:R-:W-:Y:S02]  /*7c10*/  LOP3.LUT R9, R8, 0x380, RZ, 0xc0, !PT ;  /* 0x0000038008097812 */ /* 0x000fe400078ec0ff */
[----:B------:R-:W-:Y:S01]  /*7c20*/  LOP3.LUT R7, R6, 0x380, RZ, 0xc0, !PT ;  /* 0x0000038006077812 */ /* 0x000fe200078ec0ff */
[----:B------:R2:W-:Y:S01]  /*7c30*/  ST.E desc[UR28][R24.64], R68 ;  /* 0x0000004418007985 */ /* 0x0005e2000c10191c */
[----:B------:R-:W-:Y:S02]  /*7c40*/  IADD3 R54, P3, R2, 0x47000, RZ ;  /* 0x0004700002367810 */ /* 0x000fe40007f7e0ff */
[----:B------:R-:W-:Y:S01]  /*7c50*/  LOP3.LUT R5, R4, 0x380, RZ, 0xc0, !PT ;  /* 0x0000038004057812 */ /* 0x000fe200078ec0ff */
[----:B------:R3:W-:Y:S01]  /*7c60*/  ST.E desc[UR28][R24.64+0x4], R69 ;  /* 0x0000044518007985 */ /* 0x0007e2000c10191c */
[----:B------:R-:W-:-:S02]  /*7c70*/  LOP3.LUT R57, R56, 0x380, RZ, 0xc0, !PT ;  /* 0x0000038038397812 */ /* 0x000fc400078ec0ff */
[----:B------:R-:W-:Y:S01]  /*7c80*/  SHF.R.U64 R9, R9, 0x3, RZ ;  /* 0x0000000309097819 */ /* 0x000fe200000012ff */
[----:B------:R-:W-:Y:S01]  /*7c90*/  ST.E desc[UR28][R22.64], R70 ;  /* 0x0000004616007985 */ /* 0x000fe2000c10191c */
[----:B------:R-:W-:Y:S02]  /*7ca0*/  SHF.R.U64 R7, R7, 0x3, RZ ;  /* 0x0000000307077819 */ /* 0x000fe400000012ff */
[----:B------:R-:W-:Y:S01]  /*7cb0*/  LOP3.LUT R55, R54, 0x380, RZ, 0xc0, !PT ;  /* 0x0000038036377812 */ /* 0x000fe200078ec0ff */
[----:B------:R4:W-:Y:S01]  /*7cc0*/  ST.E desc[UR28][R22.64+0x4], R71 ;  /* 0x0000044716007985 */ /* 0x0009e2000c10191c */
[----:B------:R-:W-:Y:S02]  /*7cd0*/  SHF.R.U64 R5, R5, 0x3, RZ ;  /* 0x0000000305057819 */ /* 0x000fe400000012ff */
[----:B------:R-:W-:Y:S01]  /*7ce0*/  SHF.R.U64 R57, R57, 0x3, RZ ;  /* 0x0000000339397819 */ /* 0x000fe200000012ff */
[----:B------:R-:W-:Y:S01]  /*7cf0*/  ST.E desc[UR28][R20.64], R72 ;  /* 0x0000004814007985 */ /* 0x000fe2000c10191c */
[----:B------:R-:W-:Y:S01]  /*7d00*/  LOP3.LUT R8, R9, R8, RZ, 0x3c, !PT ;  /* 0x0000000809087212 */ /* 0x000fe200078e3cff */
[--C-:B------:R-:W-:Y:S01]  /*7d10*/  IMAD.X R9, RZ, RZ, R0.reuse, P4 ;  /* 0x000000ffff097224 */ /* 0x100fe200020e0600 */
[----:B------:R-:W-:Y:S01]  /*7d20*/  LOP3.LUT R6, R7, R6, RZ, 0x3c, !PT ;  /* 0x0000000607067212 */ /* 0x000fe200078e3cff */
[--C-:B------:R-:W-:Y:S01]  /*7d30*/  IMAD.X R7, RZ, RZ, R0.reuse, P5 ;  /* 0x000000ffff077224 */ /* 0x100fe200028e0600 */
[----:B------:R-:W-:Y:S01]  /*7d40*/  SHF.R.U64 R55, R55, 0x3, RZ ;  /* 0x0000000337377819 */ /* 0x000fe200000012ff */
[----:B------:R1:W-:Y:S01]  /*7d50*/  ST.E desc[UR28][R20.64+0x4], R73 ;  /* 0x0000044914007985 */ /* 0x0003e2000c10191c */
[----:B------:R-:W-:Y:S01]  /*7d60*/  LOP3.LUT R4, R5, R4, RZ, 0x3c, !PT ;  /* 0x0000000405047212 */ /* 0x000fe200078e3cff */
[--C-:B------:R-:W-:Y:S01]  /*7d70*/  IMAD.X R5, RZ, RZ, R0.reuse, P6 ;  /* 0x000000ffff057224 */ /* 0x100fe200030e0600 */
[C---:B------:R-:W-:Y:S01]  /*7d80*/  IADD3 R52, P4, R2.reuse, 0x45020, RZ ;  /* 0x0004502002347810 */ /* 0x040fe20007f9e0ff */
[----:B------:R-:W-:Y:S01]  /*7d90*/  ST.E desc[UR28][R18.64], R74 ;  /* 0x0000004a12007985 */ /* 0x000fe2000c10191c */
[----:B------:R-:W-:Y:S01]  /*7da0*/  LOP3.LUT R56, R57, R56, RZ, 0x3c, !PT ;  /* 0x0000003839387212 */ /* 0x000fe200078e3cff */
[----:B------:R-:W-:Y:S01]  /*7db0*/  IMAD.X R57, RZ, RZ, R0, P2 ;  /* 0x000000ffff397224 */ /* 0x000fe200010e0600 */
[C---:B------:R-:W-:Y:S01]  /*7dc0*/  IADD3 R50, P5, R2.reuse, 0x47020, RZ ;  /* 0x0004702002327810 */ /* 0x040fe20007fbe0ff */
[----:B------:R1:W-:Y:S01]  /*7dd0*/  ST.E desc[UR28][R18.64+0x4], R75 ;  /* 0x0000044b12007985 */ /* 0x0003e2000c10191c */
[----:B--2---:R-:W-:-:S02]  /*7de0*/  IADD3 R68, P6, R2, 0x45040, RZ ;  /* 0x0004504002447810 */ /* 0x004fc40007fde0ff */
        /* <DEDUP_REMOVED lines=8> */
[----:B---3--:R-:W-:Y:S01]  /*7e70*/  LOP3.LUT R69, R68, 0x380, RZ, 0xc0, !PT ;  /* 0x0000038044457812 */ /* 0x008fe200078ec0ff */
[----:B------:R-:W-:Y:S01]  /*7e80*/  ST.E desc[UR28][R12.64], R78 ;  /* 0x0000004e0c007985 */ /* 0x000fe2000c10191c */
[----:B------:R-:W-:-:S02]  /*7e90*/  LOP3.LUT R67, R66, 0x380, RZ, 0xc0, !PT ;  /* 0x0000038042437812 */ /* 0x000fc400078ec0ff */
[----:B------:R-:W-:Y:S01]  /*7ea0*/  SHF.R.U64 R53, R53, 0x3, RZ ;  /* 0x0000000335357819 */ /* 0x000fe200000012ff */
[----:B------:R3:W-:Y:S01]  /*7eb0*/  ST.E desc[UR28][R12.64+0x4], R79 ;  /* 0x0000044f0c007985 */ /* 0x0007e2000c10191c */
[----:B------:R-:W-:Y:S02]  /*7ec0*/  SHF.R.U64 R51, R51, 0x3, RZ ;  /* 0x0000000333337819 */ /* 0x000fe400000012ff */
[----:B------:R-:W-:Y:S01]  /*7ed0*/  LOP3.LUT R65, R64, 0x380, RZ, 0xc0, !PT ;  /* 0x0000038040417812 */ /* 0x000fe200078ec0ff */
[----:B------:R-:W-:Y:S01]  /*7ee0*/  ST.E desc[UR28][R10.64], R80 ;  /* 0x000000500a007985 */ /* 0x000fe2000c10191c */
[----:B------:R-:W-:Y:S02]  /*7ef0*/  SHF.R.U64 R69, R69, 0x3, RZ ;  /* 0x0000000345457819 */ /* 0x000fe400000012ff */
[----:B------:R-:W-:Y:S01]  /*7f00*/  SHF.R.U64 R67, R67, 0x3, RZ ;  /* 0x0000000343437819 */ /* 0x000fe200000012ff */
[----:B------:R3:W-:Y:S01]  /*7f10*/  ST.E desc[UR28][R10.64+0x4], R81 ;  /* 0x000004510a007985 */ /* 0x0007e2000c10191c */
[----:B------:R-:W-:Y:S01]  /*7f20*/  LOP3.LUT R52, R53, R52, RZ, 0x3c, !PT ;  /* 0x0000003435347212 */ /* 0x000fe200078e3cff */
[--C-:B------:R-:W-:Y:S01]  /*7f30*/  IMAD.X R53, RZ, RZ, R0.reuse, P4 ;  /* 0x000000ffff357224 */ /* 0x100fe200020e0600 */
[----:B------:R-:W-:Y:S01]  /*7f40*/  LOP3.LUT R50, R51, R50, RZ, 0x3c, !PT ;  /* 0x0000003233327212 */ /* 0x000fe200078e3cff */
[--C-:B------:R-:W-:Y:S01]  /*7f50*/  IMAD.X R51, RZ, RZ, R0.reuse, P5 ;  /* 0x000000ffff337224 */ /* 0x100fe200028e0600 */
[----:B------:R-:W-:Y:S01]  /*7f60*/  SHF.R.U64 R65, R65, 0x3, RZ ;  /* 0x0000000341417819 */ /* 0x000fe200000012ff */
[----:B------:R-:W-:Y:S01]  /*7f70*/  ST.E desc[UR28][R8.64], R82 ;  /* 0x0000005208007985 */ /* 0x000fe2000c10191c */
[----:B------:R-:W-:Y:S01]  /*7f80*/  LOP3.LUT R68, R69, R68, RZ, 0x3c, !PT ;  /* 0x0000004445447212 */ /* 0x000fe200078e3cff */
[--C-:B------:R-:W-:Y:S01]  /*7f90*/  IMAD.X R69, RZ, RZ, R0.reuse, P6 ;  /* 0x000000ffff457224 */ /* 0x100fe200030e0600 */
[C---:B------:R-:W-:Y:S01]  /*7fa0*/  IADD3 R62, P4, R2.reuse, 0x47060, RZ ;  /* 0x00047060023e7810 */ /* 0x040fe20007f9e0ff */
[----:B------:R3:W-:Y:S01]  /*7fb0*/  ST.E desc[UR28][R8.64+0x4], R83 ;  /* 0x0000045308007985 */ /* 0x0007e2000c10191c */
[----:B------:R-:W-:Y:S01]  /*7fc0*/  LOP3.LUT R66, R67, R66, RZ, 0x3c, !PT ;  /* 0x0000004243427212 */ /* 0x000fe200078e3cff */
[----:B------:R-:W-:Y:S01]  /*7fd0*/  IMAD.X R67, RZ, RZ, R0, P2 ;  /* 0x000000ffff437224 */ /* 0x000fe200010e0600 */
[C---:B------:R-:W-:Y:S01]  /*7fe0*/  IADD3 R60, P5, R2.reuse, 0x45400, RZ ;  /* 0x00045400023c7810 */ /* 0x040fe20007fbe0ff */
[----:B------:R-:W-:Y:S01]  /*7ff0*/  ST.E desc[UR28][R6.64], R84 ;  /* 0x0000005406007985 */ /* 0x000fe2000c10191c */
[----:B------:R-:W-:-:S02]  /*8000*/  IADD3 R58, P6, R2, 0x47400, RZ ;  /* 0x00047400023a7810 */ /* 0x000fc40007fde0ff */
[----:B------:R-:W-:Y:S01]  /*8010*/  LOP3.LUT R64, R65, R64, RZ, 0x3c, !PT ;  /* 0x0000004041407212 */ /* 0x000fe200078e3cff */
[----:B------:R-:W-:Y:S01]  /*8020*/  IMAD.X R65, RZ, RZ, R0, P3 ;  /* 0x000000ffff417224 */ /* 0x000fe200018e0600 */
[----:B------:R-:W-:Y:S01]  /*8030*/  IADD3 R48, P2, R2, 0x45420, RZ ;  /* 0x0004542002307810 */ /* 0x000fe20007f5e0ff */
[----:B------:R3:W-:Y:S01]  /*8040*/  ST.E desc[UR28][R6.64+0x4], R85 ;  /* 0x0000045506007985 */ /* 0x0007e2000c10191c */
[----:B------:R-:W-:Y:S02]  /*8050*/  LOP3.LUT R63, R62, 0x380, RZ, 0xc0, !PT ;  /* 0x000003803e3f7812 */ /* 0x000fe400078ec0ff */
[----:B------:R-:W-:Y:S01]  /*8060*/  LOP3.LUT R61, R60, 0x380, RZ, 0xc0, !PT ;  /* 0x000003803c3d7812 */ /* 0x000fe200078ec0ff */
[----:B------:R-:W-:Y:S01]  /*8070*/  ST.E desc[UR28][R4.64], R86 ;  /* 0x0000005604007985 */ /* 0x000fe2000c10191c */
[----:B------:R-:W-:Y:S02]  /*8080*/  IADD3 R46, P3, R2, 0x47420, RZ ;  /* 0x00047420022e7810 */ /* 0x000fe40007f7e0ff */
[----:B------:R-:W-:Y:S01]  /*8090*/  LOP3.LUT R59, R58, 0x380, RZ, 0xc0, !PT ;  /* 0x000003803a3b7812 */ /* 0x000fe200078ec0ff */
[----:B------:R3:W-:Y:S01]  /*80a0*/  ST.E desc[UR28][R4.64+0x4], R87 ;  /* 0x0000045704007985 */ /* 0x0007e2000c10191c */
[----:B------:R-:W-:-:S02]  /*80b0*/  LOP3.LUT R49, R48, 0x380, RZ, 0xc0, !PT ;  /* 0x0000038030317812 */ /* 0x000fc400078ec0ff */
[----:B------:R-:W-:Y:S01]  /*80c0*/  SHF.R.U64 R63, R63, 0x3, RZ ;  /* 0x000000033f3f7819 */ /* 0x000fe200000012ff */
[----:B------:R1:W-:Y:S01]  /*80d0*/  ST.E desc[UR28][R56.64], R88 ;  /* 0x0000005838007985 */ /* 0x0003e2000c10191c */
[----:B------:R-:W-:Y:S02]  /*80e0*/  SHF.R.U64 R61, R61, 0x3, RZ ;  /* 0x000000033d3d7819 */ /* 0x000fe400000012ff */
[----:B------:R-:W-:Y:S01]  /*80f0*/  LOP3.LUT R47, R46, 0x380, RZ, 0xc0, !PT ;  /* 0x000003802e2f7812 */ /* 0x000fe200078ec0ff */
[----:B------:R1:W-:Y:S01]  /*8100*/  ST.E desc[UR28][R56.64+0x4], R89 ;  /* 0x0000045938007985 */ /* 0x0003e2000c10191c */
        /* <DEDUP_REMOVED lines=8> */
[----:B------:R1:W-:Y:S01]  /*8190*/  ST.E desc[UR28][R54.64+0x4], R91 ;  /* 0x0000045b36007985 */ /* 0x0003e2000c10191c */
[----:B------:R-:W-:Y:S01]  /*81a0*/  LOP3.LUT R58, R59, R58, RZ, 0x3c, !PT ;  /* 0x0000003a3b3a7212 */ /* 0x000fe200078e3cff */
[----:B------:R-:W-:Y:S01]  /*81b0*/  IMAD.X R59, RZ, RZ, R0, P6 ;  /* 0x000000ffff3b7224 */ /* 0x000fe200030e0600 */
[C---:B------:R-:W-:Y:S01]  /*81c0*/  IADD3 R44, P4, R2.reuse, 0x45440, RZ ;  /* 0x00045440022c7810 */ /* 0x040fe20007f9e0ff */
[----:B------:R1:W-:Y:S01]  /*81d0*/  ST.E desc[UR28][R52.64], R92 ;  /* 0x0000005c34007985 */ /* 0x0003e2000c10191c */
[----:B------:R-:W-:-:S02]  /*81e0*/  IADD3 R42, P5, R2, 0x47440, RZ ;  /* 0x00047440022a7810 */ /* 0x000fc40007fbe0ff */
[----:B------:R-:W-:Y:S01]  /*81f0*/  LOP3.LUT R48, R49, R48, RZ, 0x3c, !PT ;  /* 0x0000003031307212 */ /* 0x000fe200078e3cff */
[--C-:B------:R-:W-:Y:S01]  /*8200*/  IMAD.X R49, RZ, RZ, R0.reuse, P2 ;  /* 0x000000ffff317224 */ /* 0x100fe200010e0600 */
[C---:B------:R-:W-:Y:S01]  /*8210*/  IADD3 R40, P6, R2.reuse, 0x45460, RZ ;  /* 0x0004546002287810 */ /* 0x040fe20007fde0ff */
[----:B------:R1:W-:Y:S01]  /*8220*/  ST.E desc[UR28][R52.64+0x4], R93 ;  /* 0x0000045d34007985 */ /* 0x0003e2000c10191c */
[----:B------:R-:W-:Y:S01]  /*8230*/  LOP3.LUT R46, R47, R46, RZ, 0x3c, !PT ;  /* 0x0000002e2f2e7212 */ /* 0x000fe200078e3cff */
[----:B------:R-:W-:Y:S01]  /*8240*/  IMAD.X R47, RZ, RZ, R0, P3 ;  /* 0x000000ffff2f7224 */ /* 0x000fe200018e0600 */
[----:B------:R-:W-:Y:S01]  /*8250*/  IADD3 R38, P2, R2, 0x47460, RZ ;  /* 0x0004746002267810 */ /* 0x000fe20007f5e0ff */
[----:B------:R1:W-:Y:S01]  /*8260*/  ST.E desc[UR28][R50.64], R94 ;  /* 0x0000005e32007985 */ /* 0x0003e2000c10191c */
[----:B------:R-:W-:Y:S02]  /*8270*/  LOP3.LUT R45, R44, 0x380, RZ, 0xc0, !PT ;  /* 0x000003802c2d7812 */ /* 0x000fe400078ec0ff */
[----:B------:R-:W-:Y:S01]  /*8280*/  LOP3.LUT R43, R42, 0x380, RZ, 0xc0, !PT ;  /* 0x000003802a2b7812 */ /* 0x000fe200078ec0ff */
[----:B------:R1:W-:Y:S01]  /*8290*/  ST.E desc[UR28][R50.64+0x4], R95 ;  /* 0x0000045f32007985 */ /* 0x0003e2000c10191c */
[----:B------:R-:W-:-:S02]  /*82a0*/  IADD3 R36, P3, R2, 0x45800, RZ ;  /* 0x0004580002247810 */ /* 0x000fc40007f7e0ff */
[----:B------:R-:W-:Y:S01]  /*82b0*/  LOP3.LUT R41, R40, 0x380, RZ, 0xc0, !PT ;  /* 0x0000038028297812 */ /* 0x000fe200078ec0ff */
[----:B------:R1:W-:Y:S01]  /*82c0*/  ST.E desc[UR28][R68.64], R96 ;  /* 0x0000006044007985 */ /* 0x0003e2000c10191c */
[----:B------:R-:W-:Y:S02]  /*82d0*/  LOP3.LUT R39, R38, 0x380, RZ, 0xc0, !PT ;  /* 0x0000038026277812 */ /* 0x000fe400078ec0ff */
[----:B------:R-:W-:Y:S01]  /*82e0*/  SHF.R.U64 R45, R45, 0x3, RZ ;  /* 0x000000032d2d7819 */ /* 0x000fe200000012ff */
[----:B------:R1:W-:Y:S01]  /*82f0*/  ST.E desc[UR28][R68.64+0x4], R97 ;  /* 0x0000046144007985 */ /* 0x0003e2000c10191c */
[----:B------:R-:W-:Y:S02]  /*8300*/  SHF.R.U64 R43, R43, 0x3, RZ ;  /* 0x000000032b2b7819 */ /* 0x000fe400000012ff */
[----:B------:R-:W-:Y:S01]  /*8310*/  LOP3.LUT R37, R36, 0x380, RZ, 0xc0, !PT ;  /* 0x0000038024257812 */ /* 0x000fe200078ec0ff */
[----:B------:R1:W-:Y:S01]  /*8320*/  ST.E desc[UR28][R66.64], R98 ;  /* 0x0000006242007985 */ /* 0x0003e2000c10191c */
[----:B------:R-:W-:-:S02]  /*8330*/  SHF.R.U64 R41, R41, 0x3, RZ ;  /* 0x0000000329297819 */ /* 0x000fc400000012ff */
        /* <DEDUP_REMOVED lines=8> */
[C---:B------:R-:W-:Y:S02]  /*83c0*/  IADD3 R34, P4, R2.reuse, 0x47800, RZ ;  /* 0x0004780002227810 */ /* 0x040fe40007f9e0ff */
[----:B------:R-:W-:Y:S01]  /*83d0*/  LOP3.LUT R40, R41, R40, RZ, 0x3c, !PT ;  /* 0x0000002829287212 */ /* 0x000fe200078e3cff */
[--C-:B------:R-:W-:Y:S01]  /*83e0*/  IMAD.X R41, RZ, RZ, R0.reuse, P6 ;  /* 0x000000ffff297224 */ /* 0x100fe200030e0600 */
[----:B------:R-:W-:Y:S01]  /*83f0*/  LOP3.LUT R38, R39, R38, RZ, 0x3c, !PT ;  /* 0x0000002627267212 */ /* 0x000fe200078e3cff */
[----:B------:R-:W-:Y:S01]  /*8400*/  IMAD.X R39, RZ, RZ, R0, P2 ;  /* 0x000000ffff277224 */ /* 0x000fe200010e0600 */
[C---:B------:R-:W-:Y:S01]  /*8410*/  IADD3 R32, P5, R2.reuse, 0x45820, RZ ;  /* 0x0004582002207810 */ /* 0x040fe20007fbe0ff */
[----:B------:R1:W-:Y:S01]  /*8420*/  ST.E desc[UR28][R64.64+0x4], R101 ;  /* 0x0000046540007985 */ /* 0x0003e2000c10191c */
[----:B------:R-:W-:-:S02]  /*8430*/  IADD3 R30, P6, R2, 0x47820, RZ ;  /* 0x00047820021e7810 */ /* 0x000fc40007fde0ff */
[----:B------:R-:W-:Y:S01]  /*8440*/  LOP3.LUT R36, R37, R36, RZ, 0x3c, !PT ;  /* 0x0000002425247212 */ /* 0x000fe200078e3cff */
[----:B------:R-:W-:Y:S01]  /*8450*/  IMAD.X R37, RZ, RZ, R0, P3 ;  /* 0x000000ffff257224 */ /* 0x000fe200018e0600 */
[----:B------:R-:W-:Y:S01]  /*8460*/  IADD3 R28, P2, R2, 0x45840, RZ ;  /* 0x00045840021c7810 */ /* 0x000fe20007f5e0ff */
[----:B------:R1:W-:Y:S01]  /*8470*/  ST.E desc[UR28][R62.64], R102 ;  /* 0x000000663e007985 */ /* 0x0003e2000c10191c */
        /* <DEDUP_REMOVED lines=24> */
[----:B------:R2:W-:Y:S01]  /*8600*/  ST.E desc[UR28][R48.64+0x4], R109 ;  /* 0x0000046d30007985 */ /* 0x0005e2000c10191c */
[----:B------:R-:W-:Y:S01]  /*8610*/  LOP3.LUT R28, R29, R28, RZ, 0x3c, !PT ;  /* 0x0000001c1d1c7212 */ /* 0x000fe200078e3cff */
[----:B------:R-:W-:Y:S01]  /*8620*/  IMAD.X R29, RZ, RZ, R0, P2 ;  /* 0x000000ffff1d7224 */ /* 0x000fe200010e0600 */
[C---:B----4-:R-:W-:Y:S01]  /*8630*/  IADD3 R22, P5, R2.reuse, 0x47860, RZ ;  /* 0x0004786002167810 */ /* 0x050fe20007fbe0ff */
[----:B------:R4:W-:Y:S01]  /*8640*/  ST.E desc[UR28][R46.64], R110 ;  /* 0x0000006e2e007985 */ /* 0x0009e2000c10191c */
[----:B-1----:R-:W-:-:S02]  /*8650*/  IADD3 R20, P6, R2, 0x45c00, RZ ;  /* 0x00045c0002147810 */ /* 0x002fc40007fde0ff */
[----:B------:R-:W-:Y:S01]  /*8660*/  LOP3.LUT R26, R27, R26, RZ, 0x3c, !PT ;  /* 0x0000001a1b1a7212 */ /* 0x000fe200078e3cff */
[----:B------:R-:W-:Y:S01]  /*8670*/  IMAD.X R27, RZ, RZ, R0, P3 ;  /* 0x000000ffff1b7224 */ /* 0x000fe200018e0600 */
[----:B------:R-:W-:Y:S01]  /*8680*/  IADD3 R18, P2, R2, 0x47c00, RZ ;  /* 0x00047c0002127810 */ /* 0x000fe20007f5e0ff */
[----:B------:R4:W-:Y:S01]  /*8690*/  ST.E desc[UR28][R46.64+0x4], R111 ;  /* 0x0000046f2e007985 */ /* 0x0009e2000c10191c */
[----:B------:R-:W-:Y:S02]  /*86a0*/  LOP3.LUT R25, R24, 0x380, RZ, 0xc0, !PT ;  /* 0x0000038018197812 */ /* 0x000fe400078ec0ff */
[----:B------:R-:W-:Y:S01]  /*86b0*/  LOP3.LUT R23, R22, 0x380, RZ, 0xc0, !PT ;  /* 0x0000038016177812 */ /* 0x000fe200078ec0ff */
[----:B------:R4:W-:Y:S01]  /*86c0*/  ST.E desc[UR28][R44.64], R112 ;  /* 0x000000702c007985 */ /* 0x0009e2000c10191c */
[----:B--2---:R-:W-:Y:S02]  /*86d0*/  IADD3 R14, P3, R2, 0x45c20, RZ ;  /* 0x00045c20020e7810 */ /* 0x004fe40007f7e0ff */
        /* <DEDUP_REMOVED lines=19> */
[C---:B---3--:R-:W-:Y:S01]  /*8810*/  IADD3 R12, P4, R2.reuse, 0x47c20, RZ ;  /* 0x00047c20020c7810 */ /* 0x048fe20007f9e0ff */
        /* <DEDUP_REMOVED lines=16> */
[----:B------:R-:W-:Y:S01]  /*8920*/  LOP3.LUT R7, R6, 0x380, RZ, 0xc0, !PT ;  /* 0x0000038006077812 */ /* 0x000fe200078ec0ff */
[----:B------:R-:W-:Y:S01]  /*8930*/  IMAD.X R5, RZ, RZ, R0, P3 ;  /* 0x000000ffff057224 */ /* 0x000fe200018e0600 */
[----:B------:R-:W-:Y:S01]  /*8940*/  SHF.R.U64 R13, R13, 0x3, RZ ;  /* 0x000000030d0d7819 */ /* 0x000fe200000012ff */
[----:B------:R4:W-:Y:S01]  /*8950*/  ST.E desc[UR28][R34.64+0x4], R123 ;  /* 0x0000047b22007985 */ /* 0x0009e2000c10191c */
[----:B------:R-:W-:-:S02]  /*8960*/  SHF.R.U64 R11, R11, 0x3, RZ ;  /* 0x000000030b0b7819 */ /* 0x000fc400000012ff */
        /* <DEDUP_REMOVED lines=8> */
[----:B------:R4:W-:Y:S01]  /*89f0*/  ST.E desc[UR28][R30.64], R126 ;  /* 0x0000007e1e007985 */ /* 0x0009e2000c10191c */
[----:B------:R-:W-:Y:S01]  /*8a00*/  SHF.R.U64 R4, R4, 0x3, RZ ;  /* 0x0000000304047819 */ /* 0x000fe200000012ff */
[--C-:B------:R-:W-:Y:S01]  /*8a10*/  IMAD.X R11, RZ, RZ, R0.reuse, P5 ;  /* 0x000000ffff0b7224 */ /* 0x100fe200028e0600 */
[----:B------:R-:W-:Y:S01]  /*8a20*/  LOP3.LUT R8, R9, R8, RZ, 0x3c, !PT ;  /* 0x0000000809087212 */ /* 0x000fe200078e3cff */
[----:B------:R4:W-:Y:S01]  /*8a30*/  ST.E desc[UR28][R30.64+0x4], R127 ;  /* 0x0000047f1e007985 */ /* 0x0009e2000c10191c */
[----:B------:R-:W-:Y:S01]  /*8a40*/  LOP3.LUT R6, R7, R6, RZ, 0x3c, !PT ;  /* 0x0000000607067212 */ /* 0x000fe200078e3cff */
[--C-:B------:R-:W-:Y:S01]  /*8a50*/  IMAD.X R9, RZ, RZ, R0.reuse, P6 ;  /* 0x000000ffff097224 */ /* 0x100fe200030e0600 */
[----:B------:R-:W-:Y:S01]  /*8a60*/  LOP3.LUT R4, R4, R2, RZ, 0x3c, !PT ;  /* 0x0000000204047212 */ /* 0x000fe200078e3cff */
[----:B------:R4:W-:Y:S01]  /*8a70*/  ST.E desc[UR28][R28.64], R128 ;  /* 0x000000801c007985 */ /* 0x0009e2000c10191c */
[----:B------:R-:W-:-:S03]  /*8a80*/  IMAD.X R7, RZ, RZ, R0, P2 ;  /* 0x000000ffff077224 */ /* 0x000fc600010e0600 */
[----:B------:R4:W-:Y:S04]  /*8a90*/  ST.E desc[UR28][R28.64+0x4], R129 ;  /* 0x000004811c007985 */ /* 0x0009e8000c10191c */
        /* <DEDUP_REMOVED lines=21> */
[----:B------:R4:W-:Y:S01]  /*8bf0*/  ST.E desc[UR28][R4.64+0x4], R151 ;  /* 0x0000049704007985 */ /* 0x0009e2000c10191c */
[----:B------:R-:W-:Y:S01]  /*8c00*/  @!PT LDS RZ, [RZ] ;  /* 0x00000000fffff984 */ /* 0x000fe20000000800 */
[----:B------:R-:W-:Y:S01]  /*8c10*/  @!PT LDS RZ, [RZ] ;  /* 0x00000000fffff984 */ /* 0x000fe20000000800 */
[----:B------:R-:W-:Y:S01]  /*8c20*/  @!PT LDS RZ, [RZ] ;  /* 0x00000000fffff984 */ /* 0x000fe20000000800 */
[----:B------:R-:W-:Y:S01]  /*8c30*/  @!PT LDS RZ, [RZ] ;  /* 0x00000000fffff984 */ /* 0x000fe20000000800 */
[----:B------:R1:W-:Y:S06]  /*8c40*/  MEMBAR.ALL.CTA ;  /* 0x0000000000007992 */ /* 0x0003ec0000008000 */
[----:B-1----:R-:W1:Y:S01]  /*8c50*/  FENCE.VIEW.ASYNC.S ;  /* 0x00000000000073c6 */ /* 0x002e620000000000 */
[----:B------:R-:W-:Y:S05]  /*8c60*/  @!P1 BRA `(.L_x_37) ;  /* 0x0000000000049947 */ /* 0x000fea0003800000 */
[----:B------:R-:W-:Y:S01]  /*8c70*/  BPT.TRAP 0x1 ;  /* 0x000000040000795c */ /* 0x000fe20000300000 */
.L_x_37:
[----:B-1----:R-:W-:Y:S01]  /*8c80*/  SYNCS.ARRIVE.TRANS64.A1T0 RZ, [UR18+0x64480], RZ ;  /* 0x064480ffffff79a7 */ /* 0x002fe20008100012 */
[----:B------:R-:W-:-:S04]  /*8c90*/  UIADD3 UR37, UR37, 0x1, URZ ;  /* 0x0000000125257890 */ /* 0x000fc8000fffe03f */
[----:B------:R-:W-:-:S04]  /*8ca0*/  UISETP.NE.AND UP0, UPT, UR37, 0x2, UPT ;  /* 0x000000022500788c */ /* 0x000fc8000bf05270 */
[----:B------:R-:W-:Y:S02]  /*8cb0*/  USEL UR14, URZ, 0x1, UP0 ;  /* 0x000000013f0e7887 */ /* 0x000fe40008000000 */
[----:B------:R-:W-:Y:S02]  /*8cc0*/  USEL UR37, UR37, URZ, UP0 ;  /* 0x0000003f25257287 */ /* 0x000fe40008000000 */
[----:B------:R-:W-:-:S12]  /*8cd0*/  ULOP3.LUT UR21, UR21, UR14, URZ, 0x3c, !UPT ;  /* 0x0000000e15157292 */ /* 0x000fd8000f8e3c3f */
.L_x_33:
[----:B------:R-:W-:Y:S02]  /*8ce0*/  UIADD3 UR14, UR6, 0x1, URZ ;  /* 0x00000001060e7890 */ /* 0x000fe4000fffe03f */
[----:B------:R-:W-:Y:S02]  /*8cf0*/  UISETP.NE.AND UP1, UPT, UR6, 0x1, UPT ;  /* 0x000000010600788c */ /* 0x000fe4000bf25270 */
[----:B------:R-:W-:Y:S02]  /*8d00*/  UISETP.NE.AND UP0, UPT, UR14, 0x2, UPT ;  /* 0x000000020e00788c */ /* 0x000fe4000bf05270 */
[----:B------:R-:W-:Y:S02]  /*8d10*/  USEL UR6, URZ, 0x1, UP1 ;  /* 0x000000013f067887 */ /* 0x000fe40008800000 */
[----:B------:R-:W-:Y:S02]  /*8d20*/  USEL UR14, UR14, URZ, UP0 ;  /* 0x0000003f0e0e7287 */ /* 0x000fe40008000000 */
[----:B------:R-:W-:Y:S01]  /*8d30*/  ULOP3.LUT UR13, UR13, UR6, URZ, 0x3c, !UPT ;  /* 0x000000060d0d7292 */ /* 0x000fe2000f8e3c3f */
[----:B------:R-:W-:Y:S11]  /*8d40*/  @!P0 BRA `(.L_x_38) ;  /* 0x0000000000048947 */ /* 0x000ff60003800000 */
[----:B------:R-:W-:Y:S01]  /*8d50*/  BPT.TRAP 0x1 ;  /* 0x000000040000795c */ /* 0x000fe20000300000 */
.L_x_38:
[----:B------:R-:W-:Y:S02]  /*8d60*/  UISETP.GT.U32.AND UP0, UPT, UR5, 0x1, UPT ;  /* 0x000000010500788c */ /* 0x000fe4000bf04070 */
[----:B------:R-:W-:-:S04]  /*8d70*/  ULEA UR6, UR8, UR36, 0x3 ;  /* 0x0000002408067291 */ /* 0x000fc8000f8e183f */
[----:B------:R-:W-:Y:S01]  /*8d80*/  UIADD3 UR6, UR6, 0x64420, URZ ;  /* 0x0006442006067890 */ /* 0x000fe2000fffe03f */
[----:B------:R-:W-:-:S03]  /*8d90*/  PLOP3.LUT P1, PT, PT, PT, UP0, 0x80, 0x0 ;  /* 0x000000000000781c */ /* 0x000fc60003f2f008 */
[----:B------:R-:W-:-:S09]  /*8da0*/  UPRMT UR6, URZ, 0x654, UR6 ;  /* 0x000006543f067896 */ /* 0x000fd20008000006 */
[----:B------:R-:W-:Y:S01]  /*8db0*/  SYNCS.ARRIVE.TRANS64.RED.A1T0 RZ, [UR6], RZ ;  /* 0x000000ffffff79a7 */ /* 0x000fe20008100406 */
[----:B------:R-:W-:Y:S05]  /*8dc0*/  @P1 BRA `(.L_x_39) ;  /* 0x0000000000041947 */ /* 0x000fea0003800000 */
[----:B------:R-:W-:Y:S01]  /*8dd0*/  BPT.TRAP 0x1 ;  /* 0x000000040000795c */ /* 0x000fe20000300000 */
.L_x_39:
[----:B------:R-:W-:-:S04]  /*8de0*/  UIADD3 UR8, UR8, 0x1, URZ ;  /* 0x0000000108087890 */ /* 0x000fc8000fffe03f */
[----:B------:R-:W-:-:S04]  /*8df0*/  UISETP.NE.AND UP0, UPT, UR8, 0x4, UPT ;  /* 0x000000040800788c */ /* 0x000fc8000bf05270 */
[----:B------:R-:W-:Y:S01]  /*8e00*/  USEL UR8, UR8, URZ, UP0 ;  /* 0x0000003f08087287 */ /* 0x000fe20008000000 */
[----:B------:R-:W-:Y:S11]  /*8e10*/  @!P0 BRA `(.L_x_40) ;  /* 0x0000000000048947 */ /* 0x000ff60003800000 */
[----:B------:R-:W-:Y:S01]  /*8e20*/  BPT.TRAP 0x1 ;  /* 0x000000040000795c */ /* 0x000fe20000300000 */
.L_x_40:
[----:B------:R-:W-:-:S04]  /*8e30*/  ULEA UR6, UR8, UR36, 0x3 ;  /* 0x0000002408067291 */ /* 0x000fc8000f8e183f */
[----:B------:R-:W-:-:S04]  /*8e40*/  UIADD3 UR6, UR6, 0x64420, URZ ;  /* 0x0006442006067890 */ /* 0x000fc8000fffe03f */
[----:B------:R-:W-:-:S09]  /*8e50*/  UPRMT UR6, URZ, 0x654, UR6 ;  /* 0x000006543f067896 */ /* 0x000fd20008000006 */
[----:B------:R-:W-:Y:S01]  /*8e60*/  SYNCS.ARRIVE.TRANS64.RED.A1T0 RZ, [UR6], RZ ;  /* 0x000000ffffff79a7 */ /* 0x000fe20008100406 */
[----:B------:R-:W-:Y:S05]  /*8e70*/  @P1 BRA `(.L_x_41) ;  /* 0x0000000000041947 */ /* 0x000fea0003800000 */
[----:B------:R-:W-:Y:S01]  /*8e80*/  BPT.TRAP 0x1 ;  /* 0x000000040000795c */ /* 0x000fe20000300000 */
.L_x_41:
[----:B------:R-:W-:Y:S01]  /*8e90*/  UISETP.GT.AND UP2, UPT, UR11, 0x1, UPT ;  /* 0x000000010b00788c */ /* 0x000fe2000bf44270 */
[----:B------:R-:W-:Y:S01]  /*8ea0*/  VIADD R3, R3, 0x40 ;  /* 0x0000004003037836 */ /* 0x000fe20000000000 */
[----:B------:R-:W-:Y:S02]  /*8eb0*/  UIADD3 UR22, UR24, 0x1, URZ ;  /* 0x0000000118167890 */ /* 0x000fe4000fffe03f */
[----:B------:R-:W-:Y:S02]  /*8ec0*/  UIADD3 UR8, UR8, 0x1, URZ ;  /* 0x0000000108087890 */ /* 0x000fe4000fffe03f */
[----:B------:R-:W-:Y:S01]  /*8ed0*/  PLOP3.LUT P1, PT, PT, PT, UP2, 0x80, 0x0 ;  /* 0x000000000000781c */ /* 0x000fe20003f2f028 */
[----:B------:R-:W-:Y:S02]  /*8ee0*/  UISETP.NE.AND UP0, UPT, UR22, 0x4, UPT ;  /* 0x000000041600788c */ /* 0x000fe4000bf05270 */
[----:B------:R-:W-:Y:S02]  /*8ef0*/  UISETP.NE.AND UP1, UPT, UR8, 0x4, UPT ;  /* 0x000000040800788c */ /* 0x000fe4000bf25270 */
[----:B------:R-:W-:-:S02]  /*8f00*/  USEL UR6, URZ, 0x1, UP0 ;  /* 0x000000013f067887 */ /* 0x000fc40008000000 */
[----:B------:R-:W-:Y:S02]  /*8f10*/  UIADD3 UR7, UR7, 0x1, URZ ;  /* 0x0000000107077890 */ /* 0x000fe4000fffe03f */
[----:B------:R-:W-:Y:S02]  /*8f20*/  ULOP3.LUT UR25, UR25, UR6, URZ, 0x3c, !UPT ;  /* 0x0000000619197292 */ /* 0x000fe4000f8e3c3f */
[----:B------:R-:W-:Y:S02]  /*8f30*/  UIADD3 UR11, UR11, -0x1, URZ ;  /* 0xffffffff0b0b7890 */ /* 0x000fe4000fffe03f */
[----:B------:R-:W-:Y:S02]  /*8f40*/  USEL UR8, UR8, URZ, UP1 ;  /* 0x0000003f08087287 */ /* 0x000fe40008800000 */
[----:B------:R-:W-:Y:S01]  /*8f50*/  USEL UR22, UR22, URZ, UP0 ;  /* 0x0000003f16167287 */ /* 0x000fe20008000000 */
[----:B------:R-:W-:Y:S01]  /*8f60*/  UMOV UR6, UR14 ;  /* 0x0000000e00067c82 */ /* 0x000fe20008000000 */
[----:B------:R-:W-:Y:S10]  /*8f70*/  @P1 BRA `(.L_x_42) ;  /* 0xffffff9000841947 */ /* 0x000ff4000383ffff */
.L_x_18:
[----:B------:R-:W-:Y:S05]  /*8f80*/  @!P0 BRA `(.L_x_43) ;  /* 0x0000000000048947 */ /* 0x000fea0003800000 */
[----:B------:R-:W-:Y:S01]  /*8f90*/  BPT.TRAP 0x1 ;  /* 0x000000040000795c */ /* 0x000fe20000300000 */
.L_x_43:
[----:B------:R-:W-:Y:S02]  /*8fa0*/  UISETP.GT.U32.AND UP0, UPT, UR5, 0x1, UPT ;  /* 0x000000010500788c */ /* 0x000fe4000bf04070 */
[----:B------:R-:W-:-:S04]  /*8fb0*/  UIADD3 UR7, UR9, 0x64460, URZ ;  /* 0x0006446009077890 */ /* 0x000fc8000fffe03f */
[----:B------:R-:W-:Y:S01]  /*8fc0*/  PLOP3.LUT P1, PT, PT, PT, UP0, 0x80, 0x0 ;  /* 0x000000000000781c */ /* 0x000fe20003f2f008 */
[----:B------:R-:W-:-:S09]  /*8fd0*/  UPRMT UR7, URZ, 0x654, UR7 ;  /* 0x000006543f077896 */ /* 0x000fd20008000007 */
[----:B------:R-:W-:Y:S03]  /*8fe0*/  SYNCS.ARRIVE.TRANS64.RED.A1T0 RZ, [UR7], RZ ;  /* 0x000000ffffff79a7 */ /* 0x000fe60008100407 */
[----:B------:R-:W-:Y:S05]  /*8ff0*/  @P1 BRA `(.L_x_44) ;  /* 0x0000000000041947 */ /* 0x000fea0003800000 */
[----:B------:R-:W-:Y:S01]  /*9000*/  BPT.TRAP 0x1 ;  /* 0x000000040000795c */ /* 0x000fe20000300000 */
.L_x_44:
[----:B------:R-:W-:Y:S05]  /*9010*/  @!P0 BRA `(.L_x_45) ;  /* 0x0000000000048947 */ /* 0x000fea0003800000 */
[----:B------:R-:W-:Y:S01]  /*9020*/  BPT.TRAP 0x1 ;  /* 0x000000040000795c */ /* 0x000fe20000300000 */
.L_x_45:
[----:B------:R-:W-:-:S04]  /*9030*/  UIADD3 UR9, UR9, 0x64468, URZ ;  /* 0x0006446809097890 */ /* 0x000fc8000fffe03f */
[----:B------:R-:W-:-:S09]  /*9040*/  UPRMT UR9, URZ, 0x654, UR9 ;  /* 0x000006543f097896 */ /* 0x000fd20008000009 */
[----:B------:R-:W-:Y:S01]  /*9050*/  SYNCS.ARRIVE.TRANS64.RED.A1T0 RZ, [UR9], RZ ;  /* 0x000000ffffff79a7 */ /* 0x000fe20008100409 */
[----:B------:R-:W-:Y:S05]  /*9060*/  @P1 BRA `(.L_x_46) ;  /* 0x0000000000041947 */ /* 0x000fea0003800000 */
[----:B------:R-:W-:Y:S01]  /*9070*/  BPT.TRAP 0x1 ;  /* 0x000000040000795c */ /* 0x000fe20000300000 */
.L_x_46:
[----:B------:R-:W-:-:S04]  /*9080*/  ULOP3.LUT UR4, UR4, 0x2, URZ, 0xfc, !UPT ;  /* 0x0000000204047892 */ /* 0x000fc8000f8efc3f */
[----:B------:R-:W-:-:S06]  /*9090*/  UISETP.NE.AND UP0, UPT, UR4, 0x3, UPT ;  /* 0x000000030400788c */ /* 0x000fcc000bf05270 */
[----:B------:R-:W-:-:S13]  /*90a0*/  PLOP3.LUT P1, PT, PT, PT, UP0, 0x80, 0x0 ;  /* 0x000000000000781c */ /* 0x000fda0003f2f008 */
[----:B------:R-:W-:Y:S05]  /*90b0*/  @!P1 BRA `(.L_x_47) ;  /* 0x0000000000049947 */ /* 0x000fea0003800000 */
[----:B------:R-:W-:Y:S01]  /*90c0*/  BPT.TRAP 0x1 ;  /* 0x000000040000795c */ /* 0x000fe20000300000 */
.L_x_47:
[----:B------:R-:W-:Y:S01]  /*90d0*/  ULEA UR4, UR6, UR36, 0x3 ;  /* 0x0000002406047291 */ /* 0x000fe2000f8e183f */
[----:B---3--:R-:W-:-:S05]  /*90e0*/  IMAD.U32 R0, RZ, RZ, UR13 ;  /* 0x0000000dff007e24 */ /* 0x008fca000f8e00ff */
[----:B------:R-:W-:-:S04]  /*90f0*/  SHF.L.U32 R0, R0, 0x1f, RZ ;  /* 0x0000001f00007819 */ /* 0x000fc800000006ff */
[----:B------:R-:W3:Y:S02]  /*9100*/  SYNCS.PHASECHK.TRANS64.TRYWAIT P0, [UR4+0x64490], R0 ;  /* 0x06449000ff0075a7 */ /* 0x000ee40008000144 */
[----:B---3--:R-:W-:Y:S05]  /*9110*/  @!P0 BRA `(.L_x_48) ;  /* 0x0000008000c88947 */ /* 0x008fea0003800000 */
.L_x_170:
[----:B------:R-:W-:Y:S05]  /*9120*/  @!P1 BRA `(.L_x_49) ;  /* 0x0000000000049947 */ /* 0x000fea0003800000 */
[----:B------:R-:W-:Y:S01]  /*9130*/  BPT.TRAP 0x1 ;  /* 0x000000040000795c */ /* 0x000fe20000300000 */
.L_x_49:
[----:B------:R-:W-:-:S04]  /*9140*/  UIADD3 UR6, UR6, 0x1, URZ ;  /* 0x0000000106067890 */ /* 0x000fc8000fffe03f */
[----:B------:R-:W-:-:S04]  /*9150*/  UISETP.NE.AND UP0, UPT, UR6, 0x2, UPT ;  /* 0x000000020600788c */ /* 0x000fc8000bf05270 */
[----:B------:R-:W-:Y:S02]  /*9160*/  USEL UR4, URZ, 0x1, UP0 ;  /* 0x000000013f047887 */ /* 0x000fe40008000000 */
[----:B------:R-:W-:Y:S02]  /*9170*/  USEL UR6, UR6, URZ, UP0 ;  /* 0x0000003f06067287 */ /* 0x000fe40008000000 */
[----:B------:R-:W-:Y:S02]  /*9180*/  ULOP3.LUT UR4, UR13, UR4, URZ, 0x3c, !UPT ;  /* 0x000000040d047292 */ /* 0x000fe4000f8e3c3f */
[----:B------:R-:W-:-:S04]  /*9190*/  ULEA UR6, UR6, UR36, 0x3 ;  /* 0x0000002406067291 */ /* 0x000fc8000f8e183f */
[----:B--2---:R-:W-:-:S05]  /*91a0*/  IMAD.U32 R0, RZ, RZ, UR4 ;  /* 0x00000004ff007e24 */ /* 0x004fca000f8e00ff */
[----:B------:R-:W-:-:S04]  /*91b0*/  SHF.L.U32 R0, R0, 0x1f, RZ ;  /* 0x0000001f00007819 */ /* 0x000fc800000006ff */
[----:B------:R-:W2:Y:S02]  /*91c0*/  SYNCS.PHASECHK.TRANS64.TRYWAIT P0, [UR6+0x64490], R0 ;  /* 0x06449000ff0075a7 */ /* 0x000ea40008000146 */
[----:B--2---:R-:W-:Y:S05]  /*91d0*/  @!P0 BRA `(.L_x_50) ;  /* 0x0000008000b08947 */ /* 0x004fea0003800000 */
.L_x_171:
[----:B------:R-:W-:Y:S01]  /*91e0*/  ULEA UR4, UR37, UR38, 0x1 ;  /* 0x0000002625047291 */ /* 0x000fe2000f8e083f */
[----:B--2---:R-:W-:-:S03]  /*91f0*/  IMAD.U32 R0, RZ, RZ, UR21 ;  /* 0x00000015ff007e24 */ /* 0x004fc6000f8e00ff */
[----:B------:R-:W-:Y:S02]  /*9200*/  ULEA UR4, UR4, UR36, 0x3 ;  /* 0x0000002404047291 */ /* 0x000fe4000f8e183f */
[----:B------:R-:W-:-:S07]  /*9210*/  SHF.L.U32 R0, R0, 0x1f, RZ ;  /* 0x0000001f00007819 */ /* 0x000fce00000006ff */
[----:B------:R-:W2:Y:S02]  /*9220*/  SYNCS.PHASECHK.TRANS64.TRYWAIT P0, [UR4+0x644a0], R0 ;  /* 0x0644a000ff0075a7 */ /* 0x000ea40008000144 */
[----:B--2---:R-:W-:Y:S05]  /*9230*/  @!P0 BRA `(.L_x_51) ;  /* 0x0000008000b08947 */ /* 0x004fea0003800000 */
.L_x_172:
[----:B--2---:R-:W-:-:S04]  /*9240*/  MOV R0, RZ ;  /* 0x000000ff00007202 */ /* 0x004fc80000000f00 */
[----:B------:R-:W-:-:S13]  /*9250*/  LOP3.LUT P0, RZ, R0, 0x1bf, RZ, 0xc0, !PT ;  /* 0x000001bf00ff7812 */ /* 0x000fda000780c0ff */
[----:B------:R-:W-:Y:S05]  /*9260*/  @!P0 BRA `(.L_x_52) ;  /* 0x0000000000408947 */ /* 0x000fea0003800000 */
[----:B------:R-:W-:Y:S01]  /*9270*/  MOV R2, 0x0 ;  /* 0x0000000000027802 */ /* 0x000fe20000000f00 */
[----:B------:R-:W-:Y:S01]  /*9280*/  ULDC.64 UR4, c[0x4][0x70] ;  /* 0x01001c0000047ab9 */ /* 0x000fe20000000a00 */
[----:B------:R-:W-:Y:S01]  /*9290*/  ULDC.64 UR6, c[0x4][0x78] ;  /* 0x01001e0000067ab9 */ /* 0x000fe20000000a00 */
[----:B------:R-:W-:Y:S01]  /*92a0*/  ULDC.64 UR8, c[0x4][0x8] ;  /* 0x0100020000087ab9 */ /* 0x000fe20000000a00 */
[----:B----4-:R-:W-:Y:S02]  /*92b0*/  IMAD.U32 R4, RZ, RZ, UR4 ;  /* 0x00000004ff047e24 */ /* 0x010fe4000f8e00ff */
[----:B------:R-:W2:Y:S01]  /*92c0*/  LDC.64 R2, c[0x4][R2] ;  /* 0x0100000002027b82 */ /* 0x000ea20000000a00 */
[----:B------:R-:W-:Y:S02]  /*92d0*/  IMAD.U32 R5, RZ, RZ, UR5 ;  /* 0x00000005ff057e24 */ /* 0x000fe4000f8e00ff */
[----:B------:R-:W-:Y:S02]  /*92e0*/  IMAD.U32 R6, RZ, RZ, UR6 ;  /* 0x00000006ff067e24 */ /* 0x000fe4000f8e00ff */
[----:B------:R-:W-:-:S02]  /*92f0*/  IMAD.U32 R7, RZ, RZ, UR7 ;  /* 0x00000007ff077e24 */ /* 0x000fc4000f8e00ff */
[----:B------:R-:W-:Y:S02]  /*9300*/  IMAD.U32 R10, RZ, RZ, UR8 ;  /* 0x00000008ff0a7e24 */ /* 0x000fe4000f8e00ff */
[----:B------:R-:W-:Y:S02]  /*9310*/  IMAD.U32 R11, RZ, RZ, UR9 ;  /* 0x00000009ff0b7e24 */ /* 0x000fe4000f8e00ff */
[----:B-1----:R-:W-:Y:S02]  /*9320*/  IMAD.MOV.U32 R8, RZ, RZ, 0x70 ;  /* 0x00000070ff087424 */ /* 0x002fe400078e00ff */
[----:B------:R-:W-:Y:S02]  /*9330*/  IMAD.MOV.U32 R12, RZ, RZ, 0x1 ;  /* 0x00000001ff0c7424 */ /* 0x000fe400078e00ff */
[----:B------:R-:W-:-:S07]  /*9340*/  IMAD.MOV.U32 R13, RZ, RZ, RZ ;  /* 0x000000ffff0d7224 */ /* 0x000fce00078e00ff */
[----:B------:R-:W-:-:S07]  /*9350*/  LEPC R20, `(.L_x_52) ;  /* 0x000000001014794e */ /* 0x000fce0000000000 */
[----:B--2--5:R-:W-:Y:S05]  /*9360*/  CALL.ABS.NOINC R2 ;  /* 0x0000000002007343 */ /* 0x024fea0003c00000 */
.L_x_52:
[----:B------:R-:W-:Y:S02]  /*9370*/  IMAD.U32 R0, RZ, RZ, UR36 ;  /* 0x00000024ff007e24 */ /* 0x000fe4000f8e00ff */
[----:B----4-:R-:W-:-:S04]  /*9380*/  IMAD.U32 R32, RZ, RZ, UR38 ;  /* 0x00000026ff207e24 */ /* 0x010fc8000f8e00ff */
[----:B------:R-:W-:-:S05]  /*9390*/  IMAD R32, R32, 0x4400, R0 ;  /* 0x0000440020207824 */ /* 0x000fca00078e0200 */
[----:B------:R-:W-:-:S13]  /*93a0*/  LOP3.LUT P0, RZ, R32, 0x1b0, RZ, 0xc0, !PT ;  /* 0x000001b020ff7812 */ /* 0x000fda000780c0ff */
[----:B------:R-:W-:Y:S05]  /*93b0*/  @!P0 BRA `(.L_x_53) ;  /* 0x0000000000408947 */ /* 0x000fea0003800000 */
[----:B------:R-:W-:Y:S01]  /*93c0*/  MOV R2, 0x0 ;  /* 0x0000000000027802 */ /* 0x000fe20000000f00 */
[----:B------:R-:W-:Y:S01]  /*93d0*/  ULDC.64 UR6, c[0x4][0x70] ;  /* 0x01001c0000067ab9 */ /* 0x000fe20000000a00 */
[----:B------:R-:W-:Y:S01]  /*93e0*/  ULDC.64 UR8, c[0x4][0x78] ;  /* 0x01001e0000087ab9 */ /* 0x000fe20000000a00 */
[----:B------:R-:W-:Y:S01]  /*93f0*/  ULDC.64 UR4, c[0x4][0x10] ;  /* 0x0100040000047ab9 */ /* 0x000fe20000000a00 */
[----:B------:R-:W-:Y:S02]  /*9400*/  IMAD.U32 R4, RZ, RZ, UR6 ;  /* 0x00000006ff047e24 */ /* 0x000fe4000f8e00ff */
        /* <DEDUP_REMOVED lines=11> */
.L_x_53:
[----:B------:R-:W2:Y:S04]  /*94c0*/  LDL.LU R16, [R1+0x2a4] ;  /* 0x0002a40001107983 */ /* 0x000ea80000300800 */
[----:B------:R-:W2:Y:S04]  /*94d0*/  LDL.LU R2, [R1+0x2a0] ;  /* 0x0002a00001027983 */ /* 0x000ea80000300800 */
[----:B------:R-:W3:Y:S04]  /*94e0*/  LDL.LU R33, [R1+0x29c] ;  /* 0x00029c0001217983 */ /* 0x000ee80000300800 */
[----:B------:R-:W3:Y:S04]  /*94f0*/  LDL.LU R27, [R1+0x298] ;  /* 0x00029800011b7983 */ /* 0x000ee80000300800 */
[----:B------:R-:W4:Y:S04]  /*9500*/  LDL.LU R68, [R1+0x464] ;  /* 0x0004640001447983 */ /* 0x000f280000300800 */
        /* <DEDUP_REMOVED lines=15> */
[----:B------:R-:W1:Y:S04]  /*9600*/  LDL.LU R137, [R1+0x2c4] ;  /* 0x0002c40001897983 */ /* 0x000e680000300800 */
[----:B------:R-:W1:Y:S04]  /*9610*/  LDL.LU R136, [R1+0x2c0] ;  /* 0x0002c00001887983 */ /* 0x000e680000300800 */
        /* <DEDUP_REMOVED lines=105> */
[----:B------:R-:W4:Y:S01]  /*9cb0*/  LDL.LU R70, [R1+0x470] ;  /* 0x0004700001467983 */ /* 0x000f220000300800 */
[----:B--2---:R-:W-:-:S02]  /*9cc0*/  F2FP.F16.F32.PACK_AB R16, R16, R2 ;  /* 0x000000021010723e */ /* 0x004fc400000000ff */
[----:B------:R-:W2:Y:S01]  /*9cd0*/  S2R R2, SR_TID.X ;  /* 0x0000000000027919 */ /* 0x000ea20000002100 */
[----:B---3--:R-:W-:Y:S02]  /*9ce0*/  F2FP.F16.F32.PACK_AB R27, R33, R27 ;  /* 0x0000001b211b723e */ /* 0x008fe400000000ff */
[----:B----4-:R-:W-:Y:S01]  /*9cf0*/  F2FP.F16.F32.PACK_AB R68, R68, R34 ;  /* 0x000000224444723e */ /* 0x010fe200000000ff */
[----:B------:R-:W-:Y:S02]  /*9d00*/  IMAD.MOV.U32 R34, RZ, RZ, 0x10 ;  /* 0x00000010ff227424 */ /* 0x000fe400078e00ff */
[C---:B--2---:R-:W-:Y:S01]  /*9d10*/  IMAD.SHL.U32 R3, R2.reuse, 0x20, RZ ;  /* 0x0000002002037824 */ /* 0x044fe200078e00ff */
[----:B------:R-:W-:Y:S02]  /*9d20*/  SHF.R.U32.HI R5, RZ, 0x1, R2 ;  /* 0x00000001ff057819 */ /* 0x000fe40000011602 */
[----:B------:R-:W-:Y:S02]  /*9d30*/  LOP3.LUT R33, R2, 0x7f, RZ, 0xc0, !PT ;  /* 0x0000007f02217812 */ /* 0x000fe400078ec0ff */
[----:B------:R-:W-:-:S04]  /*9d40*/  LOP3.LUT R4, R3, 0xc0, RZ, 0xc0, !PT ;  /* 0x000000c003047812 */ /* 0x000fc800078ec0ff */
[----:B------:R-:W-:Y:S01]  /*9d50*/  LOP3.LUT R0, R4, 0x8, R5, 0xf8, !PT ;  /* 0x0000000804007812 */ /* 0x000fe200078ef805 */
[C---:B------:R-:W-:Y:S01]  /*9d60*/  IMAD.SHL.U32 R4, R2.reuse, 0x10, RZ ;  /* 0x0000001002047824 */ /* 0x040fe200078e00ff */
[C---:B------:R-:W-:Y:S01]  /*9d70*/  LOP3.LUT P0, RZ, R2.reuse, 0x4, RZ, 0xc0, !PT ;  /* 0x0000000402ff7812 */ /* 0x040fe2000780c0ff */
[----:B------:R-:W-:Y:S02]  /*9d80*/  VIADD R33, R33, 0x1f ;  /* 0x0000001f21217836 */ /* 0x000fe40000000000 */
[----:B------:R-:W-:Y:S01]  /*9d90*/  IMAD.SHL.U32 R2, R2, 0x4, RZ ;  /* 0x0000000402027824 */ /* 0x000fe200078e00ff */
[----:B------:R-:W-:Y:S02]  /*9da0*/  LOP3.LUT R4, R4, 0x600, RZ, 0xc0, !PT ;  /* 0x0000060004047812 */ /* 0x000fe400078ec0ff */
[----:B------:R-:W-:Y:S02]  /*9db0*/  ISETP.GT.U32.AND P1, PT, R33, 0x3e, PT ;  /* 0x0000003e2100780c */ /* 0x000fe40003f24070 */
[----:B------:R-:W-:-:S02]  /*9dc0*/  LOP3.LUT R2, R0, 0x18, R2, 0x78, !PT ;  /* 0x0000001800027812 */ /* 0x000fc400078e7802 */
[----:B------:R-:W-:-:S04]  /*9dd0*/  LOP3.LUT R0, R4, 0x20, R3, 0xf8, !PT ;  /* 0x0000002004007812 */ /* 0x000fc800078ef803 */
[----:B------:R-:W-:-:S04]  /*9de0*/  LOP3.LUT R0, R0, 0x100, R3, 0xf8, !PT ;  /* 0x0000010000007812 */ /* 0x000fc800078ef803 */
[----:B------:R-:W-:Y:S02]  /*9df0*/  LOP3.LUT R0, R0, R2, RZ, 0xfc, !PT ;  /* 0x0000000200007212 */ /* 0x000fe400078efcff */
[----:B------:R-:W-:Y:S02]  /*9e00*/  F2FP.F16.F32.PACK_AB R71, R71, R35 ;  /* 0x000000234747723e */ /* 0x000fe400000000ff */
[----:B------:R-:W-:Y:S01]  /*9e10*/  F2FP.F16.F32.PACK_AB R24, R143, R24 ;  /* 0x000000188f18723e */ /* 0x000fe200000000ff */
[----:B------:R-:W-:Y:S01]  /*9e20*/  IMAD R35, R0, 0x2, R32 ;  /* 0x0000000200237824 */ /* 0x000fe200078e0220 */
[----:B------:R-:W-:Y:S02]  /*9e30*/  F2FP.F16.F32.PACK_AB R25, R142, R25 ;  /* 0x000000198e19723e */ /* 0x000fe400000000ff */
[----:B------:R-:W-:Y:S02]  /*9e40*/  F2FP.F16.F32.PACK_AB R26, R141, R26 ;  /* 0x0000001a8d1a723e */ /* 0x000fe400000000ff */
[----:B------:R-:W-:-:S02]  /*9e50*/  F2FP.F16.F32.PACK_AB R17, R140, R17 ;  /* 0x000000118c11723e */ /* 0x000fc400000000ff */
[----:B------:R-:W-:Y:S02]  /*9e60*/  F2FP.F16.F32.PACK_AB R18, R139, R18 ;  /* 0x000000128b12723e */ /* 0x000fe400000000ff */
[----:B------:R-:W-:Y:S02]  /*9e70*/  F2FP.F16.F32.PACK_AB R19, R138, R19 ;  /* 0x000000138a13723e */ /* 0x000fe400000000ff */
[----:B-1----:R-:W-:Y:S02]  /*9e80*/  F2FP.F16.F32.PACK_AB R8, R137, R136 ;  /* 0x000000888908723e */ /* 0x002fe400000000ff */
        /* <DEDUP_REMOVED lines=34> */
[----:B------:R-:W-:Y:S02]  /*a0b0*/  SEL R34, R34, 0xfffffff0, !P0 ;  /* 0xfffffff022227807 */ /* 0x000fe40004000000 */
        /* <DEDUP_REMOVED lines=18> */
[----:B------:R-:W-:Y:S01]  /*a1e0*/  F2FP.F16.F32.PACK_AB R70, R72, R70 ;  /* 0x000000464846723e */ /* 0x000fe200000000ff */
[----:B------:R-:W-:Y:S06]  /*a1f0*/  @P1 BRA `(.L_x_54) ;  /* 0x0000000000041947 */ /* 0x000fec0003800000 */
[----:B------:R-:W-:-:S04]  /*a200*/  DEPBAR.LE SB0, 0x1 ;  /* 0x000080400000791a */ /* 0x000fc80000000000 */
.L_x_54:
[----:B------:R-:W-:Y:S05]  /*a210*/  WARPSYNC.ALL ;  /* 0x0000000000007948 */ /* 0x000fea0003800000 */
[----:B------:R-:W-:Y:S01]  /*a220*/  BAR.SYNC.DEFER_BLOCKING 0x1, 0x80 ;  /* 0x0042000000007b1d */ /* 0x000fe20000010000 */
[----:B------:R-:W-:-:S05]  /*a230*/  IMAD R0, R34, 0x2, R35 ;  /* 0x0000000222007824 */ /* 0x000fca00078e0223 */
[----:B------:R-:W-:Y:S01]  /*a240*/  BSSY B0, `(.L_x_55) ;  /* 0x0000015000007945 */ /* 0x000fe20003800000 */
[----:B------:R1:W-:Y:S04]  /*a250*/  STSM.16.M88.4 [R35], R24 ;  /* 0x0000001823007844 */ /* 0x0003e80000000200 */
[----:B------:R1:W-:Y:S01]  /*a260*/  STSM.16.M88.4 [R0], R16 ;  /* 0x0000001000007844 */ /* 0x0003e20000000200 */
[----:B------:R-:W-:Y:S01]  /*a270*/  @!PT LDS RZ, [RZ] ;  /* 0x00000000fffff984 */ /* 0x000fe20000000800 */
[----:B------:R-:W-:Y:S01]  /*a280*/  @!PT LDS RZ, [RZ] ;  /* 0x00000000fffff984 */ /* 0x000fe20000000800 */
[----:B------:R-:W-:Y:S01]  /*a290*/  @!PT LDS RZ, [RZ] ;  /* 0x00000000fffff984 */ /* 0x000fe20000000800 */
[----:B------:R-:W-:Y:S01]  /*a2a0*/  @!PT LDS RZ, [RZ] ;  /* 0x00000000fffff984 */ /* 0x000fe20000000800 */
[----:B------:R2:W-:Y:S06]  /*a2b0*/  MEMBAR.ALL.CTA ;  /* 0x0000000000007992 */ /* 0x0005ec0000008000 */
[----:B--2---:R-:W2:Y:S02]  /*a2c0*/  FENCE.VIEW.ASYNC.S ;  /* 0x00000000000073c6 */ /* 0x004ea40000000000 */
[----:B--2---:R-:W-:Y:S06]  /*a2d0*/  BAR.SYNC.DEFER_BLOCKING 0x1, 0x80 ;  /* 0x0042000000007b1d */ /* 0x004fec0000010000 */
[----:B------:R-:W-:Y:S05]  /*a2e0*/  @P1 BRA `(.L_x_56) ;  /* 0x0000000000281947 */ /* 0x000fea0003800000 */
[----:B------:R-:W-:Y:S01]  /*a2f0*/  S2UR UR44, SR_CTAID.Z ;  /* 0x00000000002c79c3 */ /* 0x000fe20000002700 */
[----:B------:R-:W-:Y:S01]  /*a300*/  ULDC.64 UR4, c[0x0][0x198] ;  /* 0x0000660000047ab9 */ /* 0x000fe20000000a00 */
[----:B------:R-:W-:Y:S01]  /*a310*/  R2UR UR40, R32 ;  /* 0x00000000202872ca */ /* 0x000fe200000e0000 */
[----:B------:R-:W-:Y:S01]  /*a320*/  UIADD3 UR4, UP0, UR4, 0x9f0, URZ ;  /* 0x000009f004047890 */ /* 0x000fe2000ff1e03f */
[----:B------:R-:W-:-:S03]  /*a330*/  UMOV UR41, URZ ;  /* 0x0000003f00297c82 */ /* 0x000fc60008000000 */
[----:B------:R-:W-:Y:S01]  /*a340*/  UIADD3.X UR5, URZ, UR5, URZ, UP0, !UPT ;  /* 0x000000053f057290 */ /* 0x000fe200087fe43f */
[----:B------:R-:W2:Y:S08]  /*a350*/  S2UR UR43, SR_CTAID.Y ;  /* 0x00000000002b79c3 */ /* 0x000eb00000002600 */
[----:B--2---:R2:W-:Y:S01]  /*a360*/  UTMASTG.4D [UR40], [UR4] ;  /* 0x00000028040073b5 */ /* 0x0045e20008018000 */
[----:B------:R0:W-:Y:S01]  /*a370*/  UTMACMDFLUSH ;  /* 0x00000000000079b7 */ /* 0x0001e20000000000 */
[----:B--2---:R-:W-:-:S04]  /*a380*/  DEPBAR.LE SB0, 0x1 ;  /* 0x000080400000791a */ /* 0x004fc80000000000 */
.L_x_56:
[----:B------:R-:W-:Y:S05]  /*a390*/  BSYNC B0 ;  /* 0x0000000000007941 */ /* 0x000fea0003800000 */
.L_x_55:
[----:B------:R-:W-:Y:S01]  /*a3a0*/  BAR.SYNC.DEFER_BLOCKING 0x1, 0x80 ;  /* 0x0042000000007b1d */ /* 0x000fe20000010000 */
[----:B------:R-:W-:-:S05]  /*a3b0*/  VIADD R3, R35, 0x1000 ;  /* 0x0000100023037836 */ /* 0x000fca0000000000 */
[----:B------:R-:W-:Y:S01]  /*a3c0*/  BSSY B0, `(.L_x_57) ;  /* 0x0000016000007945 */ /* 0x000fe20003800000 */
[----:B------:R2:W-:Y:S04]  /*a3d0*/  STSM.16.M88.4 [R35+0x1000], R8 ;  /* 0x0010000823007844 */ /* 0x0005e80000000200 */
[----:B------:R2:W-:Y:S01]  /*a3e0*/  STSM.16.M88.4 [R0+0x1000], R4 ;  /* 0x0010000400007844 */ /* 0x0005e20000000200 */
[----:B------:R-:W-:Y:S01]  /*a3f0*/  @!PT LDS RZ, [RZ] ;  /* 0x00000000fffff984 */ /* 0x000fe20000000800 */
[----:B------:R-:W-:Y:S01]  /*a400*/  @!PT LDS RZ, [RZ] ;  /* 0x00000000fffff984 */ /* 0x000fe20000000800 */
[----:B------:R-:W-:Y:S01]  /*a410*/  @!PT LDS RZ, [RZ] ;  /* 0x00000000fffff984 */ /* 0x000fe20000000800 */
[----:B------:R-:W-:Y:S01]  /*a420*/  @!PT LDS RZ, [RZ] ;  /* 0x00000000fffff984 */ /* 0x000fe20000000800 */
[----:B------:R3:W-:Y:S06]  /*a430*/  MEMBAR.ALL.CTA ;  /* 0x0000000000007992 */ /* 0x0007ec0000008000 */
[----:B---3--:R-:W3:Y:S02]  /*a440*/  FENCE.VIEW.ASYNC.S ;  /* 0x00000000000073c6 */ /* 0x008ee40000000000 */
[----:B---3--:R-:W-:Y:S06]  /*a450*/  BAR.SYNC.DEFER_BLOCKING 0x1, 0x80 ;  /* 0x0042000000007b1d */ /* 0x008fec0000010000 */
[----:B------:R-:W-:Y:S05]  /*a460*/  @P1 BRA `(.L_x_58) ;  /* 0x00000000002c1947 */ /* 0x000fea0003800000 */
[----:B------:R-:W-:Y:S01]  /*a470*/  S2UR UR44, SR_CTAID.Z ;  /* 0x00000000002c79c3 */ /* 0x000fe20000002700 */
[----:B------:R-:W-:Y:S01]  /*a480*/  R2UR UR40, R32 ;  /* 0x00000000202872ca */ /* 0x000fe200000e0000 */
[----:B------:R-:W-:Y:S01]  /*a490*/  ULDC.64 UR4, c[0x0][0x198] ;  /* 0x0000660000047ab9 */ /* 0x000fe20000000a00 */
[----:B------:R-:W-:Y:S01]  /*a4a0*/  UMOV UR41, 0x20 ;  /* 0x0000002000297882 */ /* 0x000fe20000000000 */
[----:B------:R-:W-:-:S04]  /*a4b0*/  UIADD3 UR4, UP0, UR4, 0x9f0, URZ ;  /* 0x000009f004047890 */ /* 0x000fc8000ff1e03f */
[----:B------:R-:W3:Y:S01]  /*a4c0*/  S2UR UR43, SR_CTAID.Y ;  /* 0x00000000002b79c3 */ /* 0x000ee20000002600 */
[----:B------:R-:W-:-:S05]  /*a4d0*/  UIADD3.X UR5, URZ, UR5, URZ, UP0, !UPT ;  /* 0x000000053f057290 */ /* 0x000fca00087fe43f */
[----:B------:R-:W-:-:S09]  /*a4e0*/  UIADD3 UR40, UR40, 0x1000, URZ ;  /* 0x0000100028287890 */ /* 0x000fd2000fffe03f */
[----:B---3--:R3:W-:Y:S01]  /*a4f0*/  UTMASTG.4D [UR40], [UR4] ;  /* 0x00000028040073b5 */ /* 0x0087e20008018000 */
[----:B------:R0:W-:Y:S01]  /*a500*/  UTMACMDFLUSH ;  /* 0x00000000000079b7 */ /* 0x0001e20000000000 */
[----:B---3--:R-:W-:-:S04]  /*a510*/  DEPBAR.LE SB0, 0x1 ;  /* 0x000080400000791a */ /* 0x008fc80000000000 */
.L_x_58:
[----:B------:R-:W-:Y:S05]  /*a520*/  BSYNC B0 ;  /* 0x0000000000007941 */ /* 0x000fea0003800000 */
.L_x_57:
        /* <DEDUP_REMOVED lines=10> */
[----:B----4-:R-:W4:Y:S02]  /*a5d0*/  FENCE.VIEW.ASYNC.S ;  /* 0x00000000000073c6 */ /* 0x010f240000000000 */
[----:B----4-:R-:W-:Y:S06]  /*a5e0*/  BAR.SYNC.DEFER_BLOCKING 0x1, 0x80 ;  /* 0x0042000000007b1d */ /* 0x010fec0000010000 */
[----:B------:R-:W-:Y:S05]  /*a5f0*/  @P1 BRA `(.L_x_60) ;  /* 0x00000000002c1947 */ /* 0x000fea0003800000 */
[----:B------:R-:W-:Y:S01]  /*a600*/  S2UR UR12, SR_CTAID.Z ;  /* 0x00000000000c79c3 */ /* 0x000fe20000002700 */
[----:B------:R-:W-:Y:S01]  /*a610*/  ULDC.64 UR4, c[0x0][0x198] ;  /* 0x0000660000047ab9 */ /* 0x000fe20000000a00 */
[----:B------:R-:W-:Y:S01]  /*a620*/  R2UR UR8, R32 ;  /* 0x00000000200872ca */ /* 0x000fe200000e0000 */
[----:B------:R-:W-:Y:S01]  /*a630*/  UIADD3 UR4, UP0, UR4, 0x9f0, URZ ;  /* 0x000009f004047890 */ /* 0x000fe2000ff1e03f */
[----:B------:R-:W-:Y:S01]  /*a640*/  UMOV UR9, 0x40 ;  /* 0x0000004000097882 */ /* 0x000fe20000000000 */
[----:B------:R-:W-:Y:S02]  /*a650*/  UMOV UR10, UR42 ;  /* 0x0000002a000a7c82 */ /* 0x000fe40008000000 */
[----:B------:R-:W-:Y:S01]  /*a660*/  UIADD3.X UR5, URZ, UR5, URZ, UP0, !UPT ;  /* 0x000000053f057290 */ /* 0x000fe200087fe43f */
[----:B------:R-:W4:Y:S08]  /*a670*/  S2UR UR11, SR_CTAID.Y ;  /* 0x00000000000b79c3 */ /* 0x000f300000002600 */
[----:B----4-:R4:W-:Y:S01]  /*a680*/  UTMASTG.4D [UR8], [UR4] ;  /* 0x00000008040073b5 */ /* 0x0109e20008018000 */
[----:B------:R0:W-:Y:S01]  /*a690*/  UTMACMDFLUSH ;  /* 0x00000000000079b7 */ /* 0x0001e20000000000 */
[----:B----4-:R-:W-:-:S04]  /*a6a0*/  DEPBAR.LE SB0, 0x1 ;  /* 0x000080400000791a */ /* 0x010fc80000000000 */
.L_x_60:
[----:B------:R-:W-:Y:S05]  /*a6b0*/  BSYNC B0 ;  /* 0x0000000000007941 */ /* 0x000fea0003800000 */
.L_x_59:
[----:B------:R-:W-:Y:S06]  /*a6c0*/  BAR.SYNC.DEFER_BLOCKING 0x1, 0x80 ;  /* 0x0042000000007b1d */ /* 0x000fec0000010000 */
[----:B------:R-:W-:Y:S01]  /*a6d0*/  BSSY B0, `(.L_x_61) ;  /* 0x0000016000007945 */ /* 0x000fe20003800000 */
[----:B------:R4:W-:Y:S04]  /*a6e0*/  STSM.16.M88.4 [R35+0x1000], R28 ;  /* 0x0010001c23007844 */ /* 0x0009e80000000200 */
[----:B------:R4:W-:Y:S01]  /*a6f0*/  STSM.16.M88.4 [R3], R36 ;  /* 0x0000002403007844 */ /* 0x0009e20000000200 */
[----:B------:R-:W-:Y:S01]  /*a700*/  @!PT LDS RZ, [RZ] ;  /* 0x00000000fffff984 */ /* 0x000fe20000000800 */
[----:B------:R-:W-:Y:S01]  /*a710*/  @!PT LDS RZ, [RZ] ;  /* 0x00000000fffff984 */ /* 0x000fe20000000800 */
[----:B------:R-:W-:Y:S01]  /*a720*/  @!PT LDS RZ, [RZ] ;  /* 0x00000000fffff984 */ /* 0x000fe20000000800 */
[----:B------:R-:W-:Y:S01]  /*a730*/  @!PT LDS RZ, [RZ] ;  /* 0x00000000fffff984 */ /* 0x000fe20000000800 */
[----:B------:R1:W-:Y:S06]  /*a740*/  MEMBAR.ALL.CTA ;  /* 0x0000000000007992 */ /* 0x0003ec0000008000 */
[----:B-1----:R-:W1:Y:S02]  /*a750*/  FENCE.VIEW.ASYNC.S ;  /* 0x00000000000073c6 */ /* 0x002e640000000000 */
[----:B-1----:R-:W-:Y:S06]  /*a760*/  BAR.SYNC.DEFER_BLOCKING 0x1, 0x80 ;  /* 0x0042000000007b1d */ /* 0x002fec0000010000 */
[----:B------:R-:W-:Y:S05]  /*a770*/  @P1 BRA `(.L_x_62) ;  /* 0x00000000002c1947 */ /* 0x000fea0003800000 */
[----:B------:R-:W-:Y:S01]  /*a780*/  S2UR UR44, SR_CTAID.Z ;  /* 0x00000000002c79c3 */ /* 0x000fe20000002700 */
[----:B------:R-:W-:Y:S01]  /*a790*/  R2UR UR40, R32 ;  /* 0x00000000202872ca */ /* 0x000fe200000e0000 */
[----:B------:R-:W-:Y:S01]  /*a7a0*/  ULDC.64 UR4, c[0x0][0x198] ;  /* 0x0000660000047ab9 */ /* 0x000fe20000000a00 */
[----:B------:R-:W-:Y:S01]  /*a7b0*/  UMOV UR41, 0x60 ;  /* 0x0000006000297882 */ /* 0x000fe20000000000 */
[----:B------:R-:W-:-:S04]  /*a7c0*/  UIADD3 UR4, UP0, UR4, 0x9f0, URZ ;  /* 0x000009f004047890 */ /* 0x000fc8000ff1e03f */
[----:B------:R-:W1:Y:S01]  /*a7d0*/  S2UR UR43, SR_CTAID.Y ;  /* 0x00000000002b79c3 */ /* 0x000e620000002600 */
[----:B------:R-:W-:-:S05]  /*a7e0*/  UIADD3.X UR5, URZ, UR5, URZ, UP0, !UPT ;  /* 0x000000053f057290 */ /* 0x000fca00087fe43f */
[----:B------:R-:W-:-:S09]  /*a7f0*/  UIADD3 UR40, UR40, 0x1000, URZ ;  /* 0x0000100028287890 */ /* 0x000fd2000fffe03f */
[----:B-1----:R1:W-:Y:S01]  /*a800*/  UTMASTG.4D [UR40], [UR4] ;  /* 0x00000028040073b5 */ /* 0x0023e20008018000 */
[----:B------:R0:W-:Y:S01]  /*a810*/  UTMACMDFLUSH ;  /* 0x00000000000079b7 */ /* 0x0001e20000000000 */
[----:B-1----:R-:W-:-:S04]  /*a820*/  DEPBAR.LE SB0, 0x1 ;  /* 0x000080400000791a */ /* 0x002fc80000000000 */
.L_x_62:
[----:B------:R-:W-:Y:S05]  /*a830*/  BSYNC B0 ;  /* 0x0000000000007941 */ /* 0x000fea0003800000 */
.L_x_61:
[----:B------:R-:W-:Y:S06]  /*a840*/  BAR.SYNC.DEFER_BLOCKING 0x1, 0x80 ;  /* 0x0042000000007b1d */ /* 0x000fec0000010000 */
        /* <DEDUP_REMOVED lines=18> */
[----:B------:R-:W2:Y:S08]  /*a970*/  S2UR UR11, SR_CTAID.Y ;  /* 0x00000000000b79c3 */ /* 0x000eb00000002600 */
[----:B--2---:R2:W-:Y:S01]  /*a980*/  UTMASTG.4D [UR8], [UR4] ;  /* 0x00000008040073b5 */ /* 0x0045e20008018000 */
[----:B------:R0:W-:Y:S01]  /*a990*/  UTMACMDFLUSH ;  /* 0x00000000000079b7 */ /* 0x0001e20000000000 */
[----:B--2---:R-:W-:-:S04]  /*a9a0*/  DEPBAR.LE SB0, 0x1 ;  /* 0x000080400000791a */ /* 0x004fc80000000000 */
.L_x_64:
[----:B------:R-:W-:Y:S05]  /*a9b0*/  BSYNC B0 ;  /* 0x0000000000007941 */ /* 0x000fea0003800000 */
.L_x_63:
        /* <DEDUP_REMOVED lines=23> */
.L_x_66:
[----:B------:R-:W-:Y:S05]  /*ab30*/  BSYNC B0 ;  /* 0x0000000000007941 */ /* 0x000fea0003800000 */
.L_x_65:
        /* <DEDUP_REMOVED lines=23> */
.L_x_68:
[----:B------:R-:W-:Y:S05]  /*acb0*/  BSYNC B0 ;  /* 0x0000000000007941 */ /* 0x000fea0003800000 */
.L_x_67:
[----:B------:R-:W-:Y:S01]  /*acc0*/  BAR.SYNC.DEFER_BLOCKING 0x1, 0x80 ;  /* 0x0042000000007b1d */ /* 0x000fe20000010000 */
[----:B-1-3--:R-:W-:-:S04]  /*acd0*/  MOV R0, RZ ;  /* 0x000000ff00007202 */ /* 0x00afc80000000f00 */
[----:B------:R-:W-:Y:S01]  /*ace0*/  LOP3.LUT P0, RZ, R0, 0x1bf, RZ, 0xc0, !PT ;  /* 0x000001bf00ff7812 */ /* 0x000fe2000780c0ff */
        /* <DEDUP_REMOVED lines=12> */
[----:B------:R-:W-:Y:S01]  /*adb0*/  R2UR UR40, R32 ;  /* 0x00000000202872ca */ /* 0x000fe200000e0000 */
[----:B------:R-:W-:Y:S01]  /*adc0*/  ULDC.64 UR4, c[0x0][0x198] ;  /* 0x0000660000047ab9 */ /* 0x000fe20000000a00 */
[----:B------:R-:W-:Y:S01]  /*add0*/  UMOV UR41, 0xe0 ;  /* 0x000000e000297882 */ /* 0x000fe20000000000 */
[----:B------:R-:W-:-:S04]  /*ade0*/  UIADD3 UR4, UP0, UR4, 0x9f0, URZ ;  /* 0x000009f004047890 */ /* 0x000fc8000ff1e03f */
[----:B------:R-:W2:Y:S01]  /*adf0*/  S2UR UR43, SR_CTAID.Y ;  /* 0x00000000002b79c3 */ /* 0x000ea20000002600 */
[----:B------:R-:W-:-:S05]  /*ae00*/  UIADD3.X UR5, URZ, UR5, URZ, UP0, !UPT ;  /* 0x000000053f057290 */ /* 0x000fca00087fe43f */
[----:B------:R-:W-:-:S09]  /*ae10*/  UIADD3 UR40, UR40, 0x1000, URZ ;  /* 0x0000100028287890 */ /* 0x000fd2000fffe03f */
[----:B--2---:R2:W-:Y:S02]  /*ae20*/  UTMASTG.4D [UR40], [UR4] ;  /* 0x00000028040073b5 */ /* 0x0045e40008018000 */
[----:B--2---:R0:W-:Y:S02]  /*ae30*/  UTMACMDFLUSH ;  /* 0x00000000000079b7 */ /* 0x0041e40000000000 */
.L_x_70:
[----:B------:R-:W-:Y:S05]  /*ae40*/  BSYNC B0 ;  /* 0x0000000000007941 */ /* 0x000fea0003800000 */
.L_x_69:
[----:B------:R-:W-:Y:S05]  /*ae50*/  @!P0 BRA `(.L_x_71) ;  /* 0x0000000000408947 */ /* 0x000fea0003800000 */
[----:B------:R-:W-:Y:S01]  /*ae60*/  MOV R0, 0x0 ;  /* 0x0000000000007802 */ /* 0x000fe20000000f00 */
[----:B------:R-:W-:Y:S01]  /*ae70*/  ULDC.64 UR4, c[0x4][0x70] ;  /* 0x01001c0000047ab9 */ /* 0x000fe20000000a00 */
[----:B------:R-:W-:Y:S01]  /*ae80*/  ULDC.64 UR6, c[0x4][0x8] ;  /* 0x0100020000067ab9 */ /* 0x000fe20000000a00 */
[----:B------:R-:W-:Y:S01]  /*ae90*/  IMAD.U32 R4, RZ, RZ, UR4 ;  /* 0x00000004ff047e24 */ /* 0x000fe2000f8e00ff */
[----:B-1--4-:R1:W2:Y:S01]  /*aea0*/  LDC.64 R2, c[0x4][R0] ;  /* 0x0100000000027b82 */ /* 0x0122a20000000a00 */
[----:B------:R-:W-:Y:S01]  /*aeb0*/  IMAD.U32 R5, RZ, RZ, UR5 ;  /* 0x00000005ff057e24 */ /* 0x000fe2000f8e00ff */
[----:B------:R-:W-:Y:S01]  /*aec0*/  ULDC.64 UR4, c[0x4][0x78] ;  /* 0x01001e0000047ab9 */ /* 0x000fe20000000a00 */
[----:B------:R-:W-:Y:S02]  /*aed0*/  IMAD.U32 R10, RZ, RZ, UR6 ;  /* 0x00000006ff0a7e24 */ /* 0x000fe4000f8e00ff */
[----:B------:R-:W-:Y:S02]  /*aee0*/  IMAD.U32 R6, RZ, RZ, UR4 ;  /* 0x00000004ff067e24 */ /* 0x000fe4000f8e00ff */
[----:B------:R-:W-:-:S02]  /*aef0*/  IMAD.U32 R7, RZ, RZ, UR5 ;  /* 0x00000005ff077e24 */ /* 0x000fc4000f8e00ff */
[----:B------:R-:W-:Y:S02]  /*af00*/  IMAD.U32 R11, RZ, RZ, UR7 ;  /* 0x00000007ff0b7e24 */ /* 0x000fe4000f8e00ff */
[----:B------:R-:W-:Y:S02]  /*af10*/  IMAD.MOV.U32 R8, RZ, RZ, 0x70 ;  /* 0x00000070ff087424 */ /* 0x000fe400078e00ff */
[----:B------:R-:W-:Y:S02]  /*af20*/  IMAD.MOV.U32 R12, RZ, RZ, 0x1 ;  /* 0x00000001ff0c7424 */ /* 0x000fe400078e00ff */
[----:B-1----:R-:W-:-:S07]  /*af30*/  IMAD.MOV.U32 R13, RZ, RZ, RZ ;  /* 0x000000ffff0d7224 */ /* 0x002fce00078e00ff */
[----:B------:R-:W-:-:S07]  /*af40*/  LEPC R20, `(.L_x_71) ;  /* 0x000000001014794e */ /* 0x000fce0000000000 */
[----:B--2--5:R-:W-:Y:S05]  /*af50*/  CALL.ABS.NOINC R2 ;  /* 0x0000000002007343 */ /* 0x024fea0003c00000 */
.L_x_71:
[----:B------:R-:W-:-:S05]  /*af60*/  VIADD R0, R32, 0x2200 ;  /* 0x0000220020007836 */ /* 0x000fca0000000000 */
[----:B------:R-:W-:-:S13]  /*af70*/  LOP3.LUT P0, RZ, R0, 0x1b0, RZ, 0xc0, !PT ;  /* 0x000001b000ff7812 */ /* 0x000fda000780c0ff */
        /* <DEDUP_REMOVED lines=17> */
.L_x_72:
[----:B------:R-:W2:Y:S04]  /*b090*/  LDL.LU R146, [R1+0x84] ;  /* 0x0000840001927983 */ /* 0x000ea80000300800 */
[----:B------:R-:W2:Y:S04]  /*b0a0*/  LDL.LU R145, [R1+0x80] ;  /* 0x0000800001917983 */ /* 0x000ea80000300800 */
[----:B------:R-:W3:Y:S04]  /*b0b0*/  LDL.LU R144, [R1+0x8c] ;  /* 0x00008c0001907983 */ /* 0x000ee80000300800 */
        /* <DEDUP_REMOVED lines=38> */
[----:B----4-:R-:W4:Y:S04]  /*b320*/  LDL.LU R28, [R1+0x120] ;  /* 0x00012000011c7983 */ /* 0x010f280000300800 */
        /* <DEDUP_REMOVED lines=63> */
[----:B-1----:R-:W4:Y:S04]  /*b720*/  LDL.LU R64, [R1+0x220] ;  /* 0x0002200001407983 */ /* 0x002f280000300800 */
        /* <DEDUP_REMOVED lines=22> */
[----:B------:R-:W-:Y:S01]  /*b890*/  ISETP.GT.U32.AND P6, PT, R33, 0x3e, PT ;  /* 0x0000003e2100780c */ /* 0x000fe20003fc4070 */
[C---:B------:R-:W-:Y:S01]  /*b8a0*/  VIADD R3, R35.reuse, 0x2200 ;  /* 0x0000220023037836 */ /* 0x040fe20000000000 */
[----:B--2---:R-:W-:Y:S01]  /*b8b0*/  F2FP.F16.F32.PACK_AB R8, R146, R145 ;  /* 0x000000919208723e */ /* 0x004fe200000000ff */
[----:B------:R-:W-:Y:S01]  /*b8c0*/  VIADD R5, R35, 0x3200 ;  /* 0x0000320023057836 */ /* 0x000fe20000000000 */
[----:B---3--:R-:W-:Y:S01]  /*b8d0*/  F2FP.F16.F32.PACK_AB R9, R144, R143 ;  /* 0x0000008f9009723e */ /* 0x008fe200000000ff */
[----:B------:R-:W-:Y:S01]  /*b8e0*/  IMAD R3, R34, 0x2, R3 ;  /* 0x0000000222037824 */ /* 0x000fe200078e0203 */
[----:B------:R-:W-:Y:S01]  /*b8f0*/  F2FP.F16.F32.PACK_AB R10, R142, R141 ;  /* 0x0000008d8e0a723e */ /* 0x000fe200000000ff */
[----:B------:R-:W-:Y:S01]  /*b900*/  IMAD R5, R34, 0x2, R5 ;  /* 0x0000000222057824 */ /* 0x000fe200078e0205 */
[----:B------:R-:W-:Y:S01]  /*b910*/  F2FP.F16.F32.PACK_AB R11, R140, R139 ;  /* 0x0000008b8c0b723e */ /* 0x000fe200000000ff */
[----:B------:R-:W-:Y:S01]  /*b920*/  IMAD R34, R34, 0x2, R35 ;  /* 0x0000000222227824 */ /* 0x000fe200078e0223 */
        /* <DEDUP_REMOVED lines=16> */
[----:B----4-:R-:W-:Y:S02]  /*ba30*/  F2FP.F16.F32.PACK_AB R28, R118, R28 ;  /* 0x0000001c761c723e */ /* 0x010fe400000000ff */
        /* <DEDUP_REMOVED lines=42> */
[----:B------:R-:W-:Y:S01]  /*bce0*/  F2FP.F16.F32.PACK_AB R75, R75, R2 ;  /* 0x000000024b4b723e */ /* 0x000fe200000000ff */
[----:B------:R-:W-:Y:S06]  /*bcf0*/  @P6 BRA `(.L_x_73) ;  /* 0x0000000000046947 */ /* 0x000fec0003800000 */
[----:B------:R-:W-:-:S04]  /*bd00*/  DEPBAR.LE SB0, 0x1 ;  /* 0x000080400000791a */ /* 0x000fc80000000000 */
.L_x_73:
[----:B------:R-:W-:Y:S05]  /*bd10*/  WARPSYNC.ALL ;  /* 0x0000000000007948 */ /* 0x000fea0003800000 */
[----:B------:R-:W-:Y:S06]  /*bd20*/  BAR.SYNC.DEFER_BLOCKING 0x1, 0x80 ;  /* 0x0042000000007b1d */ /* 0x000fec0000010000 */
        /* <DEDUP_REMOVED lines=14> */
[----:B------:R-:W-:Y:S01]  /*be10*/  UMOV UR41, URZ ;  /* 0x0000003f00297c82 */ /* 0x000fe20008000000 */
[----:B------:R-:W-:-:S04]  /*be20*/  UIADD3 UR4, UP0, UR4, 0xcf0, URZ ;  /* 0x00000cf004047890 */ /* 0x000fc8000ff1e03f */
[----:B------:R-:W2:Y:S01]  /*be30*/  S2UR UR43, SR_CTAID.Y ;  /* 0x00000000002b79c3 */ /* 0x000ea20000002600 */
[----:B------:R-:W-:-:S05]  /*be40*/  UIADD3.X UR5, URZ, UR5, URZ, UP0, !UPT ;  /* 0x000000053f057290 */ /* 0x000fca00087fe43f */
[----:B------:R-:W-:-:S09]  /*be50*/  UIADD3 UR40, UR40, 0x2200, URZ ;  /* 0x0000220028287890 */ /* 0x000fd2000fffe03f */
[----:B--2---:R2:W-:Y:S01]  /*be60*/  UTMASTG.4D [UR40], [UR4] ;  /* 0x00000028040073b5 */ /* 0x0045e20008018000 */
[----:B------:R0:W-:Y:S01]  /*be70*/  UTMACMDFLUSH ;  /* 0x00000000000079b7 */ /* 0x0001e20000000000 */
[----:B--2---:R-:W-:-:S04]  /*be80*/  DEPBAR.LE SB0, 0x1 ;  /* 0x000080400000791a */ /* 0x004fc80000000000 */
.L_x_75:
[----:B------:R-:W-:Y:S05]  /*be90*/  BSYNC B0 ;  /* 0x0000000000007941 */ /* 0x000fea0003800000 */
.L_x_74:
        /* <DEDUP_REMOVED lines=23> */
.L_x_77:
[----:B------:R-:W-:Y:S05]  /*c010*/  BSYNC B0 ;  /* 0x0000000000007941 */ /* 0x000fea0003800000 */
.L_x_76:
        /* <DEDUP_REMOVED lines=13> */
[----:B------:R-:W-:Y:S01]  /*c0f0*/  R2UR UR40, R32 ;  /* 0x00000000202872ca */ /* 0x000fe200000e0000 */
[----:B------:R-:W-:Y:S01]  /*c100*/  ULDC.64 UR4, c[0x0][0x198] ;  /* 0x0000660000047ab9 */ /* 0x000fe20000000a00 */
[----:B------:R-:W-:Y:S01]  /*c110*/  UMOV UR41, 0x40 ;  /* 0x0000004000297882 */ /* 0x000fe20000000000 */
[----:B------:R-:W-:-:S04]  /*c120*/  UIADD3 UR4, UP0, UR4, 0xcf0, URZ ;  /* 0x00000cf004047890 */ /* 0x000fc8000ff1e03f */
[----:B------:R-:W4:Y:S01]  /*c130*/  S2UR UR43, SR_CTAID.Y ;  /* 0x00000000002b79c3 */ /* 0x000f220000002600 */
[----:B------:R-:W-:-:S05]  /*c140*/  UIADD3.X UR5, URZ, UR5, URZ, UP0, !UPT ;  /* 0x000000053f057290 */ /* 0x000fca00087fe43f */
[----:B------:R-:W-:-:S09]  /*c150*/  UIADD3 UR40, UR40, 0x2200, URZ ;  /* 0x0000220028287890 */ /* 0x000fd2000fffe03f */
[----:B----4-:R4:W-:Y:S01]  /*c160*/  UTMASTG.4D [UR40], [UR4] ;  /* 0x00000028040073b5 */ /* 0x0109e20008018000 */
[----:B------:R0:W-:Y:S01]  /*c170*/  UTMACMDFLUSH ;  /* 0x00000000000079b7 */ /* 0x0001e20000000000 */
[----:B----4-:R-:W-:-:S04]  /*c180*/  DEPBAR.LE SB0, 0x1 ;  /* 0x000080400000791a */ /* 0x010fc80000000000 */
.L_x_79:
[----:B------:R-:W-:Y:S05]  /*c190*/  BSYNC B0 ;  /* 0x0000000000007941 */ /* 0x000fea0003800000 */
.L_x_78:
        /* <DEDUP_REMOVED lines=23> */
.L_x_81:
[----:B------:R-:W-:Y:S05]  /*c310*/  BSYNC B0 ;  /* 0x0000000000007941 */ /* 0x000fea0003800000 */
.L_x_80:
        /* <DEDUP_REMOVED lines=20> */
[----:B--2---:R2:W-:Y:S01]  /*c460*/  UTMASTG.4D [UR40], [UR4] ;  /* 0x00000028040073b5 */ /* 0x0045e20008018000 */
[----:B------:R0:W-:Y:S01]  /*c470*/  UTMACMDFLUSH ;  /* 0x00000000000079b7 */ /* 0x0001e20000000000 */
[----:B--2---:R-:W-:-:S04]  /*c480*/  DEPBAR.LE SB0, 0x1 ;  /* 0x000080400000791a */ /* 0x004fc80000000000 */
.L_x_83:
[----:B------:R-:W-:Y:S05]  /*c490*/  BSYNC B0 ;  /* 0x0000000000007941 */ /* 0x000fea0003800000 */
.L_x_82:
        /* <DEDUP_REMOVED lines=23> */
.L_x_85:
[----:B------:R-:W-:Y:S05]  /*c610*/  BSYNC B0 ;  /* 0x0000000000007941 */ /* 0x000fea0003800000 */
.L_x_84:
        /* <DEDUP_REMOVED lines=23> */
.L_x_87:
[----:B------:R-:W-:Y:S05]  /*c790*/  BSYNC B0 ;  /* 0x0000000000007941 */ /* 0x000fea0003800000 */
.L_x_86:
        /* <DEDUP_REMOVED lines=20> */
[----:B-1----:R1:W-:Y:S02]  /*c8e0*/  UTMASTG.4D [UR40], [UR4] ;  /* 0x00000028040073b5 */ /* 0x0023e40008018000 */
[----:B-1----:R0:W-:Y:S02]  /*c8f0*/  UTMACMDFLUSH ;  /* 0x00000000000079b7 */ /* 0x0021e40000000000 */
.L_x_89:
[----:B------:R-:W-:Y:S05]  /*c900*/  BSYNC B0 ;  /* 0x0000000000007941 */ /* 0x000fea0003800000 */
.L_x_88:
[----:B------:R-:W-:Y:S01]  /*c910*/  ULOP3.LUT UR38, UR38, 0x1, URZ, 0xc, !UPT ;  /* 0x0000000126267892 */ /* 0x000fe2000f8e0c3f */
[----:B------:R-:W-:-:S04]  /*c920*/  DEPBAR.LE SB0, 0x0 ;  /* 0x000080000000791a */ /* 0x000fc80000000000 */
[----:B------:R-:W-:Y:S01]  /*c930*/  ULEA UR37, UR37, UR38, 0x1 ;  /* 0x0000002625257291 */ /* 0x000fe2000f8e083f */
[----:B------:R-:W-:-:S04]  /*c940*/  DEPBAR.LE SB0, 0x0 ;  /* 0x000080000000791a */ /* 0x000fc80000000000 */
[----:B------:R-:W-:-:S09]  /*c950*/  ULEA UR37, UR37, UR36, 0x3 ;  /* 0x0000002425257291 */ /* 0x000fd2000f8e183f */
[----:B------:R-:W-:Y:S01]  /*c960*/  SYNCS.ARRIVE.TRANS64.A1T0 RZ, [UR37+0x644a0], RZ ;  /* 0x0644a0ffffff79a7 */ /* 0x000fe20008100025 */
[----:B------:R-:W-:Y:S05]  /*c970*/  EXIT ;  /* 0x000000000000794d */ /* 0x000fea0003800000 */
.L_x_6:
[----:B------:R-:W-:-:S08]  /*c980*/  NOP ;  /* 0x0000000000007918 */ /* 0x000fd00000000000 */
[----:B------:R-:W1:-:S00]  /*c990*/  USETMAXREG.DEALLOC.CTAPOOL 0x18 ;  /* 0x00000018000079c8 */ /* 0x000e4000080e0500 */
[----:B------:R-:W-:-:S13]  /*c9a0*/  PLOP3.LUT P0, PT, PT, PT, UP0, 0x80, 0x0 ;  /* 0x000000000000781c */ /* 0x000fda0003f0f008 */
[----:B-1----:R-:W-:Y:S05]  /*c9b0*/  @!P0 BRA `(.L_x_90) ;  /* 0x00000020000c8947 */ /* 0x002fea0003800000 */
[----:B------:R-:W-:-:S13]  /*c9c0*/  ISETP.NE.AND P0, PT, RZ, UR6, PT ;  /* 0x00000006ff007c0c */ /* 0x000fda000bf05270 */
[----:B------:R-:W-:Y:S05]  /*c9d0*/  @P0 EXIT ;  /* 0x000000000000094d */ /* 0x000fea0003800000 */
[----:B------:R-:W1:Y:S01]  /*c9e0*/  LDC R0, c[0x0][0x288] ;  /* 0x0000a200ff007b82 */ /* 0x000e620000000800 */
[----:B------:R-:W-:Y:S01]  /*c9f0*/  ELECT P0, URZ, PT ;  /* 0x00000000003f782f */ /* 0x000fe20003800000 */
[----:B------:R-:W-:Y:S01]  /*ca00*/  UMOV UR15, URZ ;  /* 0x0000003f000f7c82 */ /* 0x000fe20008000000 */
[----:B-1----:R-:W-:-:S13]  /*ca10*/  ISETP.GE.AND P1, PT, R0, 0x40, PT ;  /* 0x000000400000780c */ /* 0x002fda0003f26270 */
[----:B------:R-:W-:Y:S05]  /*ca20*/  @!P1 BRA `(.L_x_91) ;  /* 0x0000001c00ac9947 */ /* 0x000fea0003800000 */
[----:B------:R-:W1:Y:S01]  /*ca30*/  S2UR UR6, SR_CTAID.X ;  /* 0x00000000000679c3 */ /* 0x000e620000002500 */
[----:B------:R-:W-:Y:S01]  /*ca40*/  SHF.R.U32.HI R0, RZ, 0x6, R0 ;  /* 0x00000006ff007819 */ /* 0x000fe20000011600 */
[----:B------:R-:W-:Y:S01]  /*ca50*/  IMAD.MOV.U32 R2, RZ, RZ, 0x1 ;  /* 0x00000001ff027424 */ /* 0x000fe200078e00ff */
[----:B------:R-:W-:Y:S01]  /*ca60*/  ULOP3.LUT UR14, UR4, 0x1, URZ, 0xfc, !UPT ;  /* 0x00000001040e7892 */ /* 0x000fe2000f8efc3f */
[----:B------:R-:W-:Y:S01]  /*ca70*/  IMAD.MOV.U32 R4, RZ, RZ, RZ ;  /* 0x000000ffff047224 */ /* 0x000fe200078e00ff */
[----:B------:R-:W-:Y:S01]  /*ca80*/  ULDC.64 UR22, c[0x0][0x198] ;  /* 0x0000660000167ab9 */ /* 0x000fe20000000a00 */
[----:B------:R-:W-:Y:S01]  /*ca90*/  UMOV UR13, URZ ;  /* 0x0000003f000d7c82 */ /* 0x000fe20008000000 */
[----:B------:R-:W-:Y:S01]  /*caa0*/  UMOV UR15, URZ ;  /* 0x0000003f000f7c82 */ /* 0x000fe20008000000 */
[----:B------:R-:W-:Y:S01]  /*cab0*/  UMOV UR7, URZ ;  /* 0x0000003f00077c82 */ /* 0x000fe20008000000 */
[----:B-1----:R-:W-:-:S12]  /*cac0*/  USHF.L.U32 UR6, UR6, 0x7, URZ ;  /* 0x0000000706067899 */ /* 0x002fd8000800063f */
.L_x_102:
[----:B------:R-:W-:-:S13]  /*cad0*/  ISETP.GE.AND P1, PT, R0, 0x1, PT ;  /* 0x000000010000780c */ /* 0x000fda0003f26270 */
[----:B------:R-:W-:Y:S05]  /*cae0*/  @!P1 BRA `(.L_x_92) ;  /* 0x0000000000249947 */ /* 0x000fea0003800000 */
[----:B------:R-:W-:-:S06]  /*caf0*/  USHF.L.U32 UR5, UR13, 0x6, URZ ;  /* 0x000000060d057899 */ /* 0x000fcc000800063f */
[----:B------:R-:W-:-:S07]  /*cb00*/  IMAD.U32 R3, RZ, RZ, UR5 ;  /* 0x00000005ff037e24 */ /* 0x000fce000f8e00ff */
.L_x_93:
[----:B------:R-:W-:-:S05]  /*cb10*/  VIADD R3, R3, 0x40 ;  /* 0x0000004003037836 */ /* 0x000fca0000000000 */
[----:B------:R-:W-:-:S13]  /*cb20*/  ISETP.LT.AND P1, PT, R3, UR6, PT ;  /* 0x0000000603007c0c */ /* 0x000fda000bf21270 */
[----:B------:R-:W-:Y:S05]  /*cb30*/  @!P1 BRA `(.L_x_92) ;  /* 0x0000000000109947 */ /* 0x000fea0003800000 */
[C---:B------:R-:W-:Y:S01]  /*cb40*/  ISETP.GT.AND P1, PT, R0.reuse, 0x1, PT ;  /* 0x000000010000780c */ /* 0x040fe20003f24270 */
[----:B------:R-:W-:Y:S01]  /*cb50*/  UIADD3 UR13, UR13, 0x1, URZ ;  /* 0x000000010d0d7890 */ /* 0x000fe2000fffe03f */
[----:B------:R-:W-:-:S11]  /*cb60*/  VIADD R0, R0, 0xffffffff ;  /* 0xffffffff00007836 */ /* 0x000fd60000000000 */
[----:B------:R-:W-:Y:S05]  /*cb70*/  @P1 BRA `(.L_x_93) ;  /* 0xfffffffc00e41947 */ /* 0x000fea000383ffff */
.L_x_92:
[----:B------:R-:W-:-:S13]  /*cb80*/  ISETP.NE.AND P1, PT, R0, RZ, PT ;  /* 0x000000ff0000720c */ /* 0x000fda0003f25270 */
[----:B------:R-:W-:Y:S05]  /*cb90*/  @!P1 BRA `(.L_x_91) ;  /* 0x0000001c00509947 */ /* 0x000fea0003800000 */
[----:B------:R-:W-:-:S06]  /*cba0*/  UISETP.NE.AND UP0, UPT, UR14, 0x3, UPT ;  /* 0x000000030e00788c */ /* 0x000fcc000bf05270 */
[----:B------:R-:W-:-:S13]  /*cbb0*/  PLOP3.LUT P3, PT, PT, PT, UP0, 0x80, 0x0 ;  /* 0x000000000000781c */ /* 0x000fda0003f6f008 */
[----:B------:R-:W-:Y:S05]  /*cbc0*/  @!P3 BRA `(.L_x_94) ;  /* 0x000000000004b947 */ /* 0x000fea0003800000 */
[----:B------:R-:W-:Y:S01]  /*cbd0*/  BPT.TRAP 0x1 ;  /* 0x000000040000795c */ /* 0x000fe20000300000 */
.L_x_94:
[----:B------:R-:W1:Y:S01]  /*cbe0*/  S2UR UR9, SR_CgaCtaId ;  /* 0x00000000000979c3 */ /* 0x000e620000008800 */
[----:B------:R-:W-:Y:S01]  /*cbf0*/  UMOV UR5, 0x400 ;  /* 0x0000040000057882 */ /* 0x000fe20000000000 */
[----:B------:R-:W-:Y:S02]  /*cc00*/  SHF.L.U32 R3, R4, 0x1f, RZ ;  /* 0x0000001f04037819 */ /* 0x000fe400000006ff */
[----:B------:R-:W-:Y:S01]  /*cc10*/  LOP3.LUT P2, RZ, R2, 0xff, RZ, 0xc0, !PT ;  /* 0x000000ff02ff7812 */ /* 0x000fe2000784c0ff */
[----:B-1----:R-:W-:-:S04]  /*cc20*/  ULEA UR5, UR9, UR5, 0x18 ;  /* 0x0000000509057291 */ /* 0x002fc8000f8ec03f */
[----:B------:R-:W-:-:S09]  /*cc30*/  ULEA UR8, UR7, UR5, 0x3 ;  /* 0x0000000507087291 */ /* 0x000fd2000f8e183f */
[----:B------:R-:W1:Y:S02]  /*cc40*/  SYNCS.PHASECHK.TRANS64.TRYWAIT P1, [UR8+0x64480], R3 ;  /* 0x06448003ff0075a7 */ /* 0x000e640008020148 */
[----:B-1----:R-:W-:Y:S05]  /*cc50*/  @!P1 BRA `(.L_x_95) ;  /* 0x0000004800409947 */ /* 0x002fea0003800000 */
.L_x_173:
[----:B------:R-:W-:Y:S04]  /*cc60*/  BSSY B0, `(.L_x_96) ;  /* 0x0000003000007945 */ /* 0x000fe80003800000 */
[----:B------:R-:W-:Y:S05]  /*cc70*/  @!P0 BRA `(.L_x_97) ;  /* 0x0000000000048947 */ /* 0x000fea0003800000 */
[----:B------:R-:W-:-:S04]  /*cc80*/  DEPBAR.LE SB0, 0x1 ;  /* 0x000080400000791a */ /* 0x000fc80000000000 */
.L_x_97:
[----:B------:R-:W-:Y:S05]  /*cc90*/  BSYNC B0 ;  /* 0x0000000000007941 */ /* 0x000fea0003800000 */
.L_x_96:
[----:B------:R-:W-:Y:S05]  /*cca0*/  @P2 BRA `(.L_x_98) ;  /* 0x0000000000242947 */ /* 0x000fea0003800000 */
[----:B------:R-:W-:Y:S05]  /*ccb0*/  @!P3 BRA `(.L_x_99) ;  /* 0x000000000004b947 */ /* 0x000fea0003800000 */
[----:B------:R-:W-:Y:S01]  /*ccc0*/  BPT.TRAP 0x1 ;  /* 0x000000040000795c */ /* 0x000fe20000300000 */
.L_x_99:
[----:B------:R-:W-:Y:S02]  /*ccd0*/  ULEA UR8, UR15, UR5, 0x3 ;  /* 0x000000050f087291 */ /* 0x000fe4000f8e183f */
[----:B------:R-:W-:Y:S02]  /*cce0*/  UIADD3 UR15, UR15, 0x1, URZ ;  /* 0x000000010f0f7890 */ /* 0x000fe4000fffe03f */
[----:B------:R-:W-:Y:S02]  /*ccf0*/  UIADD3 UR8, UR8, 0x64490, URZ ;  /* 0x0006449008087890 */ /* 0x000fe4000fffe03f */
[----:B------:R-:W-:Y:S02]  /*cd00*/  UISETP.NE.AND UP0, UPT, UR15, 0x2, UPT ;  /* 0x000000020f00788c */ /* 0x000fe4000bf05270 */
[----:B------:R-:W-:Y:S02]  /*cd10*/  UPRMT UR8, UR9, 0x654, UR8 ;  /* 0x0000065409087896 */ /* 0x000fe40008000008 */
[----:B------:R-:W-:-:S07]  /*cd20*/  USEL UR15, UR15, URZ, UP0 ;  /* 0x0000003f0f0f7287 */ /* 0x000fce0008000000 */
[----:B------:R-:W-:Y:S05]  /*cd30*/  SYNCS.ARRIVE.TRANS64.RED.A1T0 RZ, [UR8], RZ ;  /* 0x000000ffffff79a7 */ /* 0x000fea0008100408 */
.L_x_98:
[----:B------:R-:W-:Y:S04]  /*cd40*/  BSSY B0, `(.L_x_100) ;  /* 0x00001af000007945 */ /* 0x000fe80003800000 */
[----:B------:R-:W-:Y:S05]  /*cd50*/  @!P0 BRA `(.L_x_101) ;  /* 0x0000001800b48947 */ /* 0x000fea0003800000 */
[----:B------:R-:W2:Y:S01]  /*cd60*/  S2UR UR10, SR_CTAID.Y ;  /* 0x00000000000a79c3 */ /* 0x000ea20000002600 */
[----:B------:R-:W-:Y:S02]  /*cd70*/  USHF.L.U32 UR9, UR13, 0x6, URZ ;  /* 0x000000060d097899 */ /* 0x000fe4000800063f */
[----:B------:R-:W-:Y:S01]  /*cd80*/  MOV R5, UR13 ;  /* 0x0000000d00057c02 */ /* 0x000fe20008000f00 */
[----:B------:R-:W-:Y:S01]  /*cd90*/  UIADD3 UR30, UP0, UR22, 0x6f0, URZ ;  /* 0x000006f0161e7890 */ /* 0x000fe2000ff1e03f */
[----:B-1----:R-:W-:Y:S01]  /*cda0*/  MOV R2, UR15 ;  /* 0x0000000f00027c02 */ /* 0x002fe20008000f00 */
[----:B------:R-:W-:Y:S01]  /*cdb0*/  ULEA UR21, UR7, UR5, 0x10 ;  /* 0x0000000507157291 */ /* 0x000fe2000f8e803f */
[----:B------:R-:W-:Y:S01]  /*cdc0*/  MOV R3, UR14 ;  /* 0x0000000e00037c02 */ /* 0x000fe20008000f00 */
[----:B------:R-:W-:Y:S01]  /*cdd0*/  IMAD.U32 R9, RZ, RZ, UR9 ;  /* 0x00000009ff097e24 */ /* 0x000fe2000f8e00ff */
[----:B------:R-:W1:Y:S01]  /*cde0*/  S2UR UR8, SR_CTAID.Z ;  /* 0x00000000000879c3 */ /* 0x000e620000002700 */
[----:B------:R-:W-:Y:S01]  /*cdf0*/  UIADD3.X UR31, URZ, UR23, URZ, UP0, !UPT ;  /* 0x000000173f1f7290 */ /* 0x000fe200087fe43f */
[----:B------:R-:W-:Y:S01]  /*ce00*/  UMOV UR9, 0x20 ;  /* 0x0000002000097882 */ /* 0x000fe20000000000 */
[----:B------:R-:W-:Y:S01]  /*ce10*/  UIADD3 UR32, UR21, 0x46000, URZ ;  /* 0x0004600015207890 */ /* 0x000fe2000fffe03f */
[----:B------:R-:W-:Y:S01]  /*ce20*/  MOV R8, UR9 ;  /* 0x0000000900087c02 */ /* 0x000fe20008000f00 */
[----:B------:R-:W-:Y:S01]  /*ce30*/  UMOV UR9, URZ ;  /* 0x0000003f00097c82 */ /* 0x000fe20008000000 */
[----:B------:R-:W-:-:S02]  /*ce40*/  UMOV UR33, 0x20 ;  /* 0x0000002000217882 */ /* 0x000fc40000000000 */
[----:B------:R-:W3:Y:S01]  /*ce50*/  S2UR UR39, SR_CTAID.Y ;  /* 0x00000000002779c3 */ /* 0x000ee20000002600 */
[----:B------:R-:W-:Y:S02]  /*ce60*/  UIADD3 UR48, UR21, 0x48000, URZ ;  /* 0x0004800015307890 */ /* 0x000fe4000fffe03f */
[----:B------:R-:W-:Y:S01]  /*ce70*/  UIADD3 UR40, UR21, 0x4a000, URZ ;  /* 0x0004a00015287890 */ /* 0x000fe2000fffe03f */
[----:B------:R-:W-:Y:S01]  /*ce80*/  UMOV UR49, 0x20 ;  /* 0x0000002000317882 */ /* 0x000fe20000000000 */
[----:B------:R-:W-:Y:S01]  /*ce90*/  UMOV UR41, 0x20 ;  /* 0x0000002000297882 */ /* 0x000fe20000000000 */
[----:B------:R-:W-:Y:S01]  /*cea0*/  UMOV UR15, URZ ;  /* 0x0000003f000f7c82 */ /* 0x000fe20008000000 */
[----:B--2---:R-:W-:Y:S01]  /*ceb0*/  UMOV UR11, UR10 ;  /* 0x0000000a000b7c82 */ /* 0x004fe20008000000 */
[----:B------:R-:W-:Y:S01]  /*cec0*/  UMOV UR35, UR10 ;  /* 0x0000000a00237c82 */ /* 0x000fe20008000000 */
[----:B------:R-:W-:Y:S01]  /*ced0*/  MOV R7, UR11 ;  /* 0x0000000b00077c02 */ /* 0x000fe20008000f00 */
[----:B------:R-:W-:Y:S01]  /*cee0*/  S2UR UR14, SR_CTAID.Y ;  /* 0x00000000000e79c3 */ /* 0x000fe20000002600 */
[----:B------:R-:W-:Y:S01]  /*cef0*/  R2UR UR10, R9 ;  /* 0x00000000090a72ca */ /* 0x000fe200000e0000 */
[----:B------:R-:W-:Y:S01]  /*cf00*/  UMOV UR17, UR15 ;  /* 0x0000000f00117c82 */ /* 0x000fe20008000000 */
[----:B------:R-:W-:Y:S01]  /*cf10*/  MOV R10, UR35 ;  /* 0x00000023000a7c02 */ /* 0x000fe20008000f00 */
[----:B------:R-:W-:Y:S01]  /*cf20*/  UMOV UR57, 0x20 ;  /* 0x0000002000397882 */ /* 0x000fe20000000000 */
[----:B-1----:R-:W-:Y:S01]  /*cf30*/  UMOV UR12, UR8 ;  /* 0x00000008000c7c82 */ /* 0x002fe20008000000 */
[----:B------:R-:W-:Y:S01]  /*cf40*/  UMOV UR36, UR8 ;  /* 0x0000000800247c82 */ /* 0x000fe20008000000 */
[----:B------:R-:W-:Y:S01]  /*cf50*/  MOV R6, UR12 ;  /* 0x0000000c00067c02 */ /* 0x000fe20008000f00 */
[----:B------:R-:W1:Y:S01]  /*cf60*/  S2UR UR11, SR_CTAID.Y ;  /* 0x00000000000b79c3 */ /* 0x000e620000002600 */
[----:B------:R-:W-:Y:S01]  /*cf70*/  UIADD3 UR8, UR21, 0x44000, URZ ;  /* 0x0004400015087890 */ /* 0x000fe2000fffe03f */
[----:B------:R-:W-:Y:S01]  /*cf80*/  MOV R11, UR36 ;  /* 0x00000024000b7c02 */ /* 0x000fe20008000f00 */
[----:B------:R-:W-:Y:S01]  /*cf90*/  UMOV UR25, 0x20 ;  /* 0x0000002000197882 */ /* 0x000fe20000000000 */
[----:B------:R-:W-:Y:S01]  /*cfa0*/  MOV R9, UR33 ;  /* 0x0000002100097c02 */ /* 0x000fe20008000f00 */
[----:B---3--:R-:W-:Y:S01]  /*cfb0*/  UMOV UR43, UR39 ;  /* 0x00000027002b7c82 */ /* 0x008fe20008000000 */
[----:B------:R-:W-:Y:S01]  /*cfc0*/  UIADD3 UR13, UR10, 0x8, URZ ;  /* 0x000000080a0d7890 */ /* 0x000fe2000fffe03f */
[----:B------:R-:W-:Y:S01]  /*cfd0*/  MOV R17, UR49 ;  /* 0x0000003100117c02 */ /* 0x000fe20008000f00 */
[----:B------:R-:W2:Y:S01]  /*cfe0*/  S2UR UR12, SR_CTAID.Z ;  /* 0x00000000000c79c3 */ /* 0x000ea20000002700 */
[----:B------:R-:W-:Y:S01]  /*cff0*/  UMOV UR55, UR10 ;  /* 0x0000000a00377c82 */ /* 0x000fe20008000000 */
[----:B------:R-:W-:Y:S01]  /*d000*/  MOV R18, UR43 ;  /* 0x0000002b00127c02 */ /* 0x000fe20008000f00 */
[----:B------:R-:W-:Y:S01]  /*d010*/  UIADD3 UR42, UR55, 0x18, URZ ;  /* 0x00000018372a7890 */ /* 0x000fe2000fffe03f */
[----:B------:R-:W-:Y:S01]  /*d020*/  IMAD.U32 R13, RZ, RZ, UR13 ;  /* 0x0000000dff0d7e24 */ /* 0x000fe2000f8e00ff */
[----:B------:R-:W-:Y:S01]  /*d030*/  UIADD3 UR13, UR10, 0x10, URZ ;  /* 0x000000100a0d7890 */ /* 0x000fe2000fffe03f */
[----:B------:R-:W-:Y:S01]  /*d040*/  MOV R19, UR41 ;  /* 0x0000002900137c02 */ /* 0x000fe20008000f00 */
[----:B------:R-:W-:Y:S01]  /*d050*/  UMOV UR49, UR15 ;  /* 0x0000000f00317c82 */ /* 0x000fe20008000000 */
[----:B------:R-:W-:Y:S01]  /*d060*/  UMOV UR41, UR15 ;  /* 0x0000000f00297c82 */ /* 0x000fe20008000000 */
[----:B------:R-:W-:Y:S01]  /*d070*/  R2UR UR34, R13 ;  /* 0x000000000d2272ca */ /* 0x000fe200000e0000 */
[----:B------:R-:W-:Y:S01]  /*d080*/  S2UR UR19, SR_CTAID.Y ;  /* 0x00000000001379c3 */ /* 0x000fe20000002600 */
[----:B------:R-:W-:Y:S01]  /*d090*/  MOV R13, UR55 ;  /* 0x00000037000d7c02 */ /* 0x000fe20008000f00 */
[----:B------:R-:W-:Y:S01]  /*d0a0*/  IMAD.U32 R20, RZ, RZ, UR13 ;  /* 0x0000000dff147e24 */ /* 0x000fe2000f8e00ff */
[----:B------:R-:W-:Y:S01]  /*d0b0*/  MOV R12, UR39 ;  /* 0x00000027000c7c02 */ /* 0x000fe20008000f00 */
[----:B------:R-:W-:Y:S01]  /*d0c0*/  UMOV UR47, UR42 ;  /* 0x0000002a002f7c82 */ /* 0x000fe20008000000 */
[----:B------:R-:W-:Y:S01]  /*d0d0*/  R2UR UR55, R13 ;  /* 0x000000000d3772ca */ /* 0x000fe200000e0000 */
[----:B-1----:R-:W-:Y:S01]  /*d0e0*/  UMOV UR59, UR11 ;  /* 0x0000000b003b7c82 */ /* 0x002fe20008000000 */
[----:B------:R-:W-:Y:S01]  /*d0f0*/  UMOV UR27, UR11 ;  /* 0x0000000b001b7c82 */ /* 0x000fe20008000000 */
[----:B------:R-:W-:Y:S01]  /*d100*/  UMOV UR51, UR11 ;  /* 0x0000000b00337c82 */ /* 0x000fe20008000000 */
[----:B------:R-:W-:Y:S01]  /*d110*/  R2UR UR50, R20 ;  /* 0x00000000143272ca */ /* 0x000fe200000e0000 */
[----:B------:R-:W1:Y:S01]  /*d120*/  S2UR UR13, SR_CTAID.Z ;  /* 0x00000000000d79c3 */ /* 0x000e620000002700 */
[----:B------:R-:W-:Y:S01]  /*d130*/  MOV R16, UR51 ;  /* 0x0000003300107c02 */ /* 0x000fe20008000f00 */
[----:B------:R-:W-:Y:S01]  /*d140*/  UMOV UR54, UR34 ;  /* 0x0000002200367c82 */ /* 0x000fe20008000000 */
[----:B------:R-:W-:Y:S01]  /*d150*/  R2UR UR39, R12 ;  /* 0x000000000c2772ca */ /* 0x000fe200000e0000 */
[----:B--2---:R2:W-:Y:S01]  /*d160*/  UTMAREDG.4D.ADD [UR8], [UR30] ;  /* 0x000000081e0073b6 */ /* 0x0045e20008018000 */
[----:B------:R-:W-:Y:S01]  /*d170*/  UMOV UR60, UR12 ;  /* 0x0000000c003c7c82 */ /* 0x000fe20008000000 */
[----:B------:R-:W-:Y:S01]  /*d180*/  UMOV UR28, UR12 ;  /* 0x0000000c001c7c82 */ /* 0x000fe20008000000 */
[----:B------:R-:W-:Y:S01]  /*d190*/  UMOV UR52, UR12 ;  /* 0x0000000c00347c82 */ /* 0x000fe20008000000 */
[----:B------:R-:W-:Y:S01]  /*d1a0*/  UIADD3 UR18, UR55, 0x28, URZ ;  /* 0x0000002837127890 */ /* 0x000fe2000fffe03f */
[----:B------:R-:W-:Y:S01]  /*d1b0*/  MOV R15, UR52 ;  /* 0x00000034000f7c02 */ /* 0x000fe20008000f00 */
[----:B------:R-:W-:Y:S01]  /*d1c0*/  S2UR UR38, SR_CTAID.Z ;  /* 0x00000000002679c3 */ /* 0x000fe20000002700 */
[----:B------:R-:W-:Y:S01]  /*d1d0*/  MOV R14, UR54 ;  /* 0x00000036000e7c02 */ /* 0x000fe20008000f00 */
[----:B------:R-:W-:-:S03]  /*d1e0*/  UMOV UR53, UR50 ;  /* 0x0000003200357c82 */ /* 0x000fc60008000000 */
[----:B------:R-:W-:Y:S01]  /*d1f0*/  UMOV UR45, UR18 ;  /* 0x00000012002d7c82 */ /* 0x000fe20008000000 */
[----:B------:R-:W-:Y:S02]  /*d200*/  R2UR UR54, R14 ;  /* 0x000000000e3672ca */ /* 0x000fe400000e0000 */
[----:B------:R-:W-:-:S04]  /*d210*/  MOV R14, UR47 ;  /* 0x0000002f000e7c02 */ /* 0x000fc80008000f00 */
[----:B------:R-:W-:Y:S01]  /*d220*/  R2UR UR47, R14 ;  /* 0x000000000e2f72ca */ /* 0x000fe200000e0000 */
[----:B--2---:R-:W2:Y:S01]  /*d230*/  S2UR UR11, SR_CTAID.Y ;  /* 0x00000000000b79c3 */ /* 0x004ea20000002600 */
[----:B------:R-:W-:Y:S02]  /*d240*/  UMOV UR12, URZ ;  /* 0x0000003f000c7c82 */ /* 0x000fe40008000000 */
[----:B------:R-:W-:Y:S01]  /*d250*/  UMOV UR33, UR12 ;  /* 0x0000000c00217c82 */ /* 0x000fe20008000000 */
[----:B-1----:R-:W-:-:S04]  /*d260*/  UMOV UR12, UR13 ;  /* 0x0000000d000c7c82 */ /* 0x002fc80008000000 */
[----:B------:R-:W1:Y:S08]  /*d270*/  S2UR UR10, SR_CTAID.Z ;  /* 0x00000000000a79c3 */ /* 0x000e700000002700 */
[----:B------:R-:W3:Y:S08]  /*d280*/  S2UR UR9, SR_CTAID.Y ;  /* 0x00000000000979c3 */ /* 0x000ef00000002600 */
[----:B------:R-:W4:Y:S01]  /*d290*/  S2UR UR8, SR_CTAID.Z ;  /* 0x00000000000879c3 */ /* 0x000f220000002700 */
[----:B--2---:R-:W-:Y:S01]  /*d2a0*/  UMOV UR35, UR11 ;  /* 0x0000000b00237c82 */ /* 0x004fe20008000000 */
[----:B------:R-:W-:Y:S01]  /*d2b0*/  UMOV UR11, UR14 ;  /* 0x0000000e000b7c82 */ /* 0x000fe20008000000 */
[----:B-1----:R-:W-:Y:S01]  /*d2c0*/  UMOV UR36, UR10 ;  /* 0x0000000a00247c82 */ /* 0x002fe20008000000 */
[----:B------:R-:W-:Y:S01]  /*d2d0*/  UIADD3 UR10, UR55, 0x38, URZ ;  /* 0x00000038370a7890 */ /* 0x000fe2000fffe03f */
[----:B------:R1:W-:Y:S01]  /*d2e0*/  UTMAREDG.4D.ADD [UR32], [UR30] ;  /* 0x000000201e0073b6 */ /* 0x0003e20008018000 */
[----:B---3--:R-:W-:Y:S01]  /*d2f0*/  UMOV UR51, UR9 ;  /* 0x0000000900337c82 */ /* 0x008fe20008000000 */
[----:B------:R-:W-:Y:S01]  /*d300*/  UMOV UR43, UR9 ;  /* 0x00000009002b7c82 */ /* 0x000fe20008000000 */
[----:B----4-:R-:W-:Y:S01]  /*d310*/  UMOV UR52, UR8 ;  /* 0x0000000800347c82 */ /* 0x010fe20008000000 */
[----:B------:R-:W-:Y:S01]  /*d320*/  UMOV UR44, UR8 ;  /* 0x00000008002c7c82 */ /* 0x000fe20008000000 */
[----:B------:R2:W-:Y:S01]  /*d330*/  UTMAREDG.4D.ADD [UR48], [UR30] ;  /* 0x000000301e0073b6 */ /* 0x0005e20008018000 */
[----:B-1----:R-:W-:-:S02]  /*d340*/  UIADD3 UR34, UR55, 0x20, URZ ;  /* 0x0000002037227890 */ /* 0x002fc4000fffe03f */
[----:B------:R-:W-:Y:S01]  /*d350*/  UIADD3 UR32, UR21, 0x4c000, URZ ;  /* 0x0004c00015207890 */ /* 0x000fe2000fffe03f */
[----:B------:R-:W-:Y:S01]  /*d360*/  UMOV UR35, UR9 ;  /* 0x0000000900237c82 */ /* 0x000fe20008000000 */
[----:B------:R-:W-:Y:S01]  /*d370*/  UMOV UR36, UR8 ;  /* 0x0000000800247c82 */ /* 0x000fe20008000000 */
[----:B------:R-:W-:Y:S01]  /*d380*/  UMOV UR33, UR15 ;  /* 0x0000000f00217c82 */ /* 0x000fe20008000000 */
[----:B------:R-:W-:Y:S01]  /*d390*/  UIADD3 UR8, UR21, 0x4e000, URZ ;  /* 0x0004e00015087890 */ /* 0x000fe2000fffe03f */
[----:B------:R-:W1:Y:S01]  /*d3a0*/  S2UR UR9, SR_CTAID.Z ;  /* 0x00000000000979c3 */ /* 0x000e620000002700 */
[----:B------:R3:W-:Y:S01]  /*d3b0*/  UTMAREDG.4D.ADD [UR40], [UR30] ;  /* 0x000000281e0073b6 */ /* 0x0007e20008018000 */
[----:B------:R-:W-:-:S03]  /*d3c0*/  UMOV UR46, UR34 ;  /* 0x00000022002e7c82 */ /* 0x000fc60008000000 */
[----:B------:R-:W-:Y:S01]  /*d3d0*/  IMAD.U32 R13, RZ, RZ, UR8 ;  /* 0x00000008ff0d7e24 */ /* 0x000fe2000f8e00ff */
[----:B------:R-:W-:Y:S01]  /*d3e0*/  UIADD3 UR8, UR21, 0x52000, URZ ;  /* 0x0005200015087890 */ /* 0x000fe2000fffe03f */
[----:B--2---:R-:W-:Y:S01]  /*d3f0*/  R2UR UR52, R15 ;  /* 0x000000000f3472ca */ /* 0x004fe200000e0000 */
[----:B------:R2:W-:Y:S02]  /*d400*/  UTMAREDG.4D.ADD [UR32], [UR30] ;  /* 0x000000201e0073b6 */ /* 0x0005e40008018000 */
[----:B------:R-:W-:Y:S01]  /*d410*/  R2UR UR16, R13 ;  /* 0x000000000d1072ca */ /* 0x000fe200000e0000 */
[----:B------:R-:W-:Y:S01]  /*d420*/  UMOV UR50, UR47 ;  /* 0x0000002f00327c82 */ /* 0x000fe20008000000 */
[----:B------:R-:W-:Y:S02]  /*d430*/  MOV R13, UR8 ;  /* 0x00000008000d7c02 */ /* 0x000fe40008000f00 */
[----:B------:R-:W-:Y:S02]  /*d440*/  R2UR UR51, R16 ;  /* 0x00000000103372ca */ /* 0x000fe400000e0000 */
[----:B------:R-:W-:-:S02]  /*d450*/  R2UR UR49, R17 ;  /* 0x00000000113172ca */ /* 0x000fc400000e0000 */
[----:B------:R-:W-:Y:S02]  /*d460*/  MOV R15, UR46 ;  /* 0x0000002e000f7c02 */ /* 0x000fe40008000f00 */
[----:B------:R-:W-:Y:S01]  /*d470*/  MOV R16, UR45 ;  /* 0x0000002d00107c02 */ /* 0x000fe20008000f00 */
[----:B---3--:R-:W-:Y:S01]  /*d480*/  UMOV UR44, UR38 ;  /* 0x00000026002c7c82 */ /* 0x008fe20008000000 */
[----:B------:R-:W-:Y:S01]  /*d490*/  R2UR UR43, R18 ;  /* 0x00000000122b72ca */ /* 0x000fe200000e0000 */
[----:B------:R-:W-:Y:S01]  /*d4a0*/  UMOV UR42, UR54 ;  /* 0x00000036002a7c82 */ /* 0x000fe20008000000 */
[----:B-1----:R-:W-:Y:S01]  /*d4b0*/  UMOV UR20, UR9 ;  /* 0x0000000900147c82 */ /* 0x002fe20008000000 */
[----:B------:R-:W-:Y:S01]  /*d4c0*/  UMOV UR9, UR15 ;  /* 0x0000000f00097c82 */ /* 0x000fe20008000000 */
[----:B------:R1:W-:Y:S01]  /*d4d0*/  UTMAREDG.4D.ADD [UR16], [UR30] ;  /* 0x000000101e0073b6 */ /* 0x0003e20008018000 */
[----:B------:R-:W-:Y:S02]  /*d4e0*/  MOV R12, UR9 ;  /* 0x00000009000c7c02 */ /* 0x000fe40008000f00 */
[----:B--2---:R-:W-:Y:S01]  /*d4f0*/  R2UR UR36, R11 ;  /* 0x000000000b2472ca */ /* 0x004fe200000e0000 */
[----:B------:R-:W-:-:S02]  /*d500*/  UIADD3 UR32, UR21, 0x44400, URZ ;  /* 0x0004440015207890 */ /* 0x000fc4000fffe03f */
[----:B------:R-:W-:Y:S01]  /*d510*/  MOV R11, UR21 ;  /* 0x00000015000b7c02 */ /* 0x000fe20008000f00 */
[----:B------:R-:W-:Y:S01]  /*d520*/  UMOV UR34, UR55 ;  /* 0x0000003700227c82 */ /* 0x000fe20008000000 */
[----:B------:R-:W-:Y:S02]  /*d530*/  R2UR UR35, R10 ;  /* 0x000000000a2372ca */ /* 0x000fe400000e0000 */
[----:B------:R-:W-:Y:S02]  /*d540*/  R2UR UR21, R11 ;  /* 0x000000000b1572ca */ /* 0x000fe400000e0000 */
[----:B------:R-:W-:Y:S01]  /*d550*/  MOV R11, UR10 ;  /* 0x0000000a000b7c02 */ /* 0x000fe20008000f00 */
[----:B------:R-:W-:Y:S01]  /*d560*/  UIADD3 UR10, UR55, 0x30, URZ ;  /* 0x00000030370a7890 */ /* 0x000fe2000fffe03f */
[----:B------:R-:W-:Y:S02]  /*d570*/  R2UR UR33, R9 ;  /* 0x00000000092172ca */ /* 0x000fe400000e0000 */
[----:B------:R-:W-:-:S02]  /*d580*/  MOV R9, UR23 ;  /* 0x0000001700097c02 */ /* 0x000fc40008000f00 */
[----:B------:R-:W-:Y:S02]  /*d590*/  MOV R10, UR22 ;  /* 0x00000016000a7c02 */ /* 0x000fe40008000f00 */
[----:B------:R-:W-:Y:S01]  /*d5a0*/  R2UR UR23, R9 ;  /* 0x00000000091772ca */ /* 0x000fe200000e0000 */
[----:B------:R-:W-:Y:S01]  /*d5b0*/  UMOV UR37, UR10 ;  /* 0x0000000a00257c82 */ /* 0x000fe20008000000 */
[----:B------:R-:W-:Y:S01]  /*d5c0*/  R2UR UR22, R10 ;  /* 0x000000000a1672ca */ /* 0x000fe200000e0000 */
[----:B------:R-:W-:Y:S01]  /*d5d0*/  UIADD3 UR8, UR21, 0x50000, URZ ;  /* 0x0005000015087890 */ /* 0x000fe2000fffe03f */
[----:B------:R-:W-:Y:S01]  /*d5e0*/  MOV R9, UR12 ;  /* 0x0000000c00097c02 */ /* 0x000fe20008000f00 */
[----:B-1----:R-:W-:Y:S01]  /*d5f0*/  S2UR UR18, SR_CTAID.Y ;  /* 0x00000000001279c3 */ /* 0x002fe20000002600 */
[----:B------:R-:W-:Y:S01]  /*d600*/  MOV R10, UR11 ;  /* 0x0000000b000a7c02 */ /* 0x000fe20008000f00 */
[----:B------:R-:W-:Y:S01]  /*d610*/  UIADD3 UR40, UR21, 0x46400, URZ ;  /* 0x0004640015287890 */ /* 0x000fe2000fffe03f */
[----:B------:R-:W-:Y:S01]  /*d620*/  R2UR UR41, R19 ;  /* 0x00000000132972ca */ /* 0x000fe200000e0000 */
[----:B------:R-:W-:Y:S01]  /*d630*/  UIADD3 UR48, UR21, 0x4a400, URZ ;  /* 0x0004a40015307890 */ /* 0x000fe2000fffe03f */
[----:B------:R-:W-:Y:S01]  /*d640*/  MOV R17, UR44 ;  /* 0x0000002c00117c02 */ /* 0x000fe20008000f00 */
[----:B------:R-:W-:Y:S01]  /*d650*/  UMOV UR44, UR13 ;  /* 0x0000000d002c7c82 */ /* 0x000fe20008000000 */
[----:B------:R1:W-:Y:S01]  /*d660*/  UTMAREDG.4D.ADD [UR8], [UR30] ;  /* 0x000000081e0073b6 */ /* 0x0003e20008018000 */
[----:B------:R-:W2:Y:S01]  /*d670*/  S2UR UR16, SR_CTAID.Z ;  /* 0x00000000001079c3 */ /* 0x000ea20000002700 */
[----:B------:R-:W-:Y:S01]  /*d680*/  MOV R18, UR43 ;  /* 0x0000002b00127c02 */ /* 0x000fe20008000f00 */
[----:B------:R-:W-:Y:S01]  /*d690*/  UMOV UR43, UR14 ;  /* 0x0000000e002b7c82 */ /* 0x000fe20008000000 */
[----:B------:R-:W-:Y:S01]  /*d6a0*/  R2UR UR15, R2 ;  /* 0x00000000020f72ca */ /* 0x000fe200000e0000 */
[----:B------:R-:W-:Y:S01]  /*d6b0*/  UIADD3 UR56, UR21, 0x4c400, URZ ;  /* 0x0004c40015387890 */ /* 0x000fe2000fffe03f */
[----:B------:R-:W-:Y:S01]  /*d6c0*/  R2UR UR46, R15 ;  /* 0x000000000f2e72ca */ /* 0x000fe200000e0000 */
[----:B------:R-:W-:Y:S01]  /*d6d0*/  UIADD3 UR24, UR21, 0x4e400, URZ ;  /* 0x0004e40015187890 */ /* 0x000fe2000fffe03f */
[----:B------:R-:W-:Y:S01]  /*d6e0*/  MOV R2, UR55 ;  /* 0x0000003700027c02 */ /* 0x000fe20008000f00 */
[----:B------:R-:W-:Y:S01]  /*d6f0*/  UMOV UR17, 0x40 ;  /* 0x0000004000117882 */ /* 0x000fe20000000000 */
[----:B------:R-:W-:Y:S01]  /*d700*/  MOV R19, UR41 ;  /* 0x0000002900137c02 */ /* 0x000fe20008000f00 */
[----:B------:R-:W-:Y:S01]  /*d710*/  UMOV UR41, 0x20 ;  /* 0x0000002000297882 */ /* 0x000fe20000000000 */
[----:B------:R-:W-:Y:S01]  /*d720*/  R2UR UR45, R16 ;  /* 0x00000000102d72ca */ /* 0x000fe200000e0000 */
[----:B------:R-:W-:Y:S01]  /*d730*/  UMOV UR19, UR39 ;  /* 0x0000002700137c82 */ /* 0x000fe20008000000 */
[----:B------:R-:W-:Y:S01]  /*d740*/  R2UR UR14, R3 ;  /* 0x00000000030e72ca */ /* 0x000fe200000e0000 */
[----:B------:R-:W-:Y:S01]  /*d750*/  UMOV UR20, UR38 ;  /* 0x0000002600147c82 */ /* 0x000fe20008000000 */
[----:B------:R-:W-:-:S02]  /*d760*/  R2UR UR13, R5 ;  /* 0x00000000050d72ca */ /* 0x000fc400000e0000 */
[----:B------:R-:W-:Y:S01]  /*d770*/  MOV R3, UR54 ;  /* 0x0000003600037c02 */ /* 0x000fe20008000f00 */
[----:B------:R-:W-:Y:S01]  /*d780*/  UMOV UR58, UR46 ;  /* 0x0000002e003a7c82 */ /* 0x000fe20008000000 */
[----:B-1----:R-:W-:Y:S02]  /*d790*/  R2UR UR12, R9 ;  /* 0x00000000090c72ca */ /* 0x002fe400000e0000 */
[----:B------:R-:W-:Y:S02]  /*d7a0*/  R2UR UR11, R10 ;  /* 0x000000000a0b72ca */ /* 0x000fe400000e0000 */
[----:B------:R-:W-:Y:S01]  /*d7b0*/  R2UR UR10, R11 ;  /* 0x000000000b0a72ca */ /* 0x000fe200000e0000 */
[----:B------:R-:W-:Y:S01]  /*d7c0*/  UMOV UR26, UR45 ;  /* 0x0000002d001a7c82 */ /* 0x000fe20008000000 */
[----:B------:R-:W-:Y:S02]  /*d7d0*/  R2UR UR9, R12 ;  /* 0x000000000c0972ca */ /* 0x000fe400000e0000 */
[----:B------:R-:W-:-:S02]  /*d7e0*/  R2UR UR8, R13 ;  /* 0x000000000d0872ca */ /* 0x000fc400000e0000 */
[----:B------:R-:W-:Y:S02]  /*d7f0*/  R2UR UR55, R2 ;  /* 0x00000000023772ca */ /* 0x000fe400000e0000 */
[----:B------:R-:W-:Y:S02]  /*d800*/  MOV R5, UR53 ;  /* 0x0000003500057c02 */ /* 0x000fe40008000f00 */
[----:B------:R-:W-:Y:S02]  /*d810*/  R2UR UR54, R3 ;  /* 0x00000000033672ca */ /* 0x000fe400000e0000 */
[----:B------:R-:W-:Y:S01]  /*d820*/  MOV R2, UR23 ;  /* 0x0000001700027c02 */ /* 0x000fe20008000f00 */
[----:B------:R-:W-:Y:S01]  /*d830*/  UMOV UR29, UR10 ;  /* 0x0000000a001d7c82 */ /* 0x000fe20008000000 */
[----:B------:R-:W-:Y:S02]  /*d840*/  MOV R3, UR22 ;  /* 0x0000001600037c02 */ /* 0x000fe40008000f00 */
[----:B------:R-:W-:Y:S01]  /*d850*/  R2UR UR23, R2 ;  /* 0x00000000021772ca */ /* 0x000fe200000e0000 */
[----:B------:R1:W-:Y:S01]  /*d860*/  UTMAREDG.4D.ADD [UR8], [UR30] ;  /* 0x000000081e0073b6 */ /* 0x0003e20008018000 */
[----:B------:R-:W-:Y:S01]  /*d870*/  R2UR UR22, R3 ;  /* 0x00000000031672ca */ /* 0x000fe200000e0000 */
[----:B------:R3:W-:Y:S01]  /*d880*/  UTMAREDG.4D.ADD [UR32], [UR30] ;  /* 0x000000201e0073b6 */ /* 0x0007e20008018000 */
[----:B------:R4:W-:Y:S01]  /*d890*/  UTMAREDG.4D.ADD [UR40], [UR30] ;  /* 0x000000281e0073b6 */ /* 0x0009e20008018000 */
[----:B-1----:R-:W-:Y:S01]  /*d8a0*/  R2UR UR12, R6 ;  /* 0x00000000060c72ca */ /* 0x002fe200000e0000 */
[----:B------:R-:W-:Y:S01]  /*d8b0*/  UIADD3 UR8, UR21, 0x48400, URZ ;  /* 0x0004840015087890 */ /* 0x000fe2000fffe03f */
[----:B------:R-:W-:Y:S01]  /*d8c0*/  R2UR UR11, R7 ;  /* 0x00000000070b72ca */ /* 0x000fe200000e0000 */
[----:B------:R-:W-:Y:S01]  /*d8d0*/  UMOV UR10, UR53 ;  /* 0x00000035000a7c82 */ /* 0x000fe20008000000 */
[----:B------:R-:W-:-:S02]  /*d8e0*/  R2UR UR9, R8 ;  /* 0x00000000080972ca */ /* 0x000fc400000e0000 */
[----:B------:R-:W-:Y:S01]  /*d8f0*/  MOV R6, UR52 ;  /* 0x0000003400067c02 */ /* 0x000fe20008000f00 */
[----:B--2---:R-:W-:Y:S01]  /*d900*/  UMOV UR52, UR16 ;  /* 0x0000001000347c82 */ /* 0x004fe20008000000 */
[----:B------:R-:W-:Y:S01]  /*d910*/  MOV R7, UR51 ;  /* 0x0000003300077c02 */ /* 0x000fe20008000f00 */
[----:B------:R-:W-:Y:S01]  /*d920*/  UMOV UR51, UR18 ;  /* 0x0000001200337c82 */ /* 0x000fe20008000000 */
[----:B------:R-:W-:Y:S01]  /*d930*/  MOV R8, UR49 ;  /* 0x0000003100087c02 */ /* 0x000fe20008000f00 */
[----:B------:R-:W-:Y:S01]  /*d940*/  UMOV UR49, 0x20 ;  /* 0x0000002000317882 */ /* 0x000fe20000000000 */
[----:B------:R-:W-:Y:S01]  /*d950*/  R2UR UR53, R5 ;  /* 0x00000000053572ca */ /* 0x000fe200000e0000 */
[----:B------:R-:W-:Y:S02]  /*d960*/  UIADD3 UR16, UR21, 0x44800, URZ ;  /* 0x0004480015107890 */ /* 0x000fe4000fffe03f */
[----:B------:R-:W-:Y:S01]  /*d970*/  MOV R5, UR21 ;  /* 0x0000001500057c02 */ /* 0x000fe20008000f00 */
[----:B---3--:R-:W-:Y:S01]  /*d980*/  UIADD3 UR32, UR21, 0x46800, URZ ;  /* 0x0004680015207890 */ /* 0x008fe2000fffe03f */
[----:B----4-:R-:W-:Y:S01]  /*d990*/  R2UR UR44, R17 ;  /* 0x00000000112c72ca */ /* 0x010fe200000e0000 */
[----:B------:R1:W-:Y:S01]  /*d9a0*/  UTMAREDG.4D.ADD [UR8], [UR30] ;  /* 0x000000081e0073b6 */ /* 0x0003e20008018000 */
[----:B------:R-:W-:Y:S01]  /*d9b0*/  R2UR UR43, R18 ;  /* 0x00000000122b72ca */ /* 0x000fe200000e0000 */
[----:B------:R-:W-:Y:S01]  /*d9c0*/  UIADD3 UR40, UR21, 0x52400, URZ ;  /* 0x0005240015287890 */ /* 0x000fe2000fffe03f */
[----:B------:R-:W-:Y:S01]  /*d9d0*/  R2UR UR41, R19 ;  /* 0x00000000132972ca */ /* 0x000fe200000e0000 */
[----:B------:R-:W-:Y:S01]  /*d9e0*/  UMOV UR42, UR29 ;  /* 0x0000001d002a7c82 */ /* 0x000fe20008000000 */
[----:B------:R-:W-:Y:S01]  /*d9f0*/  UMOV UR18, UR55 ;  /* 0x0000003700127c82 */ /* 0x000fe20008000000 */
[----:B------:R-:W-:Y:S01]  /*da00*/  UMOV UR33, 0x40 ;  /* 0x0000004000217882 */ /* 0x000fe20000000000 */
[----:B------:R-:W-:Y:S01]  /*da10*/  UMOV UR35, UR39 ;  /* 0x0000002700237c82 */ /* 0x000fe20008000000 */
[----:B------:R2:W-:Y:S01]  /*da20*/  UTMAREDG.4D.ADD [UR48], [UR30] ;  /* 0x000000301e0073b6 */ /* 0x0005e20008018000 */
[----:B------:R-:W-:Y:S01]  /*da30*/  UMOV UR36, UR38 ;  /* 0x0000002600247c82 */ /* 0x000fe20008000000 */
[----:B------:R-:W-:Y:S01]  /*da40*/  UMOV UR34, UR54 ;  /* 0x0000003600227c82 */ /* 0x000fe20008000000 */
[----:B------:R3:W-:Y:S01]  /*da50*/  UTMAREDG.4D.ADD [UR56], [UR30] ;  /* 0x000000381e0073b6 */ /* 0x0007e20008018000 */
[----:B-1----:R-:W-:Y:S01]  /*da60*/  UIADD3 UR8, UR21, 0x48800, URZ ;  /* 0x0004880015087890 */ /* 0x002fe2000fffe03f */
[----:B------:R-:W-:Y:S01]  /*da70*/  UMOV UR9, 0x40 ;  /* 0x0000004000097882 */ /* 0x000fe20000000000 */
[----:B------:R-:W-:Y:S01]  /*da80*/  UMOV UR11, UR39 ;  /* 0x00000027000b7c82 */ /* 0x000fe20008000000 */
[----:B------:R1:W-:Y:S01]  /*da90*/  UTMAREDG.4D.ADD [UR24], [UR30] ;  /* 0x000000181e0073b6 */ /* 0x0003e20008018000 */
[----:B------:R-:W-:Y:S01]  /*daa0*/  UMOV UR12, UR38 ;  /* 0x00000026000c7c82 */ /* 0x000fe20008000000 */
[----:B------:R-:W-:Y:S01]  /*dab0*/  UMOV UR10, UR53 ;  /* 0x00000035000a7c82 */ /* 0x000fe20008000000 */
[----:B------:R-:W-:Y:S01]  /*dac0*/  MOV R2, UR12 ;  /* 0x0000000c00027c02 */ /* 0x000fe20008000f00 */
[----:B--2---:R-:W-:Y:S01]  /*dad0*/  UIADD3 UR48, UR21, 0x50400, URZ ;  /* 0x0005040015307890 */ /* 0x004fe2000fffe03f */
[----:B------:R-:W-:Y:S01]  /*dae0*/  R2UR UR52, R6 ;  /* 0x00000000063472ca */ /* 0x000fe200000e0000 */
[----:B------:R-:W-:Y:S01]  /*daf0*/  UMOV UR50, UR37 ;  /* 0x0000002500327c82 */ /* 0x000fe20008000000 */
[----:B------:R-:W-:-:S02]  /*db00*/  R2UR UR51, R7 ;  /* 0x00000000073372ca */ /* 0x000fc400000e0000 */
[----:B------:R-:W-:Y:S02]  /*db10*/  R2UR UR49, R8 ;  /* 0x00000000083172ca */ /* 0x000fe400000e0000 */
[----:B------:R-:W-:Y:S01]  /*db20*/  MOV R6, UR20 ;  /* 0x0000001400067c02 */ /* 0x000fe20008000f00 */
[----:B---3--:R-:W-:Y:S01]  /*db30*/  UIADD3 UR56, UR21, 0x4a800, URZ ;  /* 0x0004a80015387890 */ /* 0x008fe2000fffe03f */
[----:B------:R-:W-:Y:S01]  /*db40*/  MOV R7, UR19 ;  /* 0x0000001300077c02 */ /* 0x000fe20008000f00 */
[----:B------:R-:W-:Y:S01]  /*db50*/  UMOV UR57, 0x40 ;  /* 0x0000004000397882 */ /* 0x000fe20000000000 */
[----:B------:R-:W-:Y:S01]  /*db60*/  UMOV UR59, UR39 ;  /* 0x00000027003b7c82 */ /* 0x000fe20008000000 */
[----:B------:R-:W-:Y:S01]  /*db70*/  UMOV UR60, UR38 ;  /* 0x00000026003c7c82 */ /* 0x000fe20008000000 */
[----:B------:R-:W-:Y:S01]  /*db80*/  UMOV UR58, UR47 ;  /* 0x0000002f003a7c82 */ /* 0x000fe20008000000 */
[----:B------:R-:W-:Y:S01]  /*db90*/  MOV R3, UR11 ;  /* 0x0000000b00037c02 */ /* 0x000fe20008000f00 */
[----:B-1----:R-:W-:Y:S01]  /*dba0*/  UIADD3 UR24, UR21, 0x4c800, URZ ;  /* 0x0004c80015187890 */ /* 0x002fe2000fffe03f */
[----:B------:R-:W-:-:S02]  /*dbb0*/  MOV R9, UR12 ;  /* 0x0000000c00097c02 */ /* 0x000fc40008000f00 */
[----:B------:R1:W-:Y:S01]  /*dbc0*/  UTMAREDG.4D.ADD [UR48], [UR30] ;  /* 0x000000301e0073b6 */ /* 0x0003e20008018000 */
[----:B------:R-:W-:Y:S01]  /*dbd0*/  UMOV UR25, 0x40 ;  /* 0x0000004000197882 */ /* 0x000fe20000000000 */
[----:B------:R-:W-:Y:S01]  /*dbe0*/  UMOV UR27, UR39 ;  /* 0x00000027001b7c82 */ /* 0x000fe20008000000 */
[----:B------:R-:W-:Y:S01]  /*dbf0*/  UMOV UR28, UR38 ;  /* 0x00000026001c7c82 */ /* 0x000fe20008000000 */
[----:B------:R-:W-:Y:S01]  /*dc00*/  UMOV UR26, UR46 ;  /* 0x0000002e001a7c82 */ /* 0x000fe20008000000 */
[----:B------:R-:W-:Y:S01]  /*dc10*/  MOV R10, UR11 ;  /* 0x0000000b000a7c02 */ /* 0x000fe20008000f00 */
[----:B------:R2:W-:Y:S01]  /*dc20*/  UTMAREDG.4D.ADD [UR40], [UR30] ;  /* 0x000000281e0073b6 */ /* 0x0005e20008018000 */
[----:B------:R3:W-:Y:S01]  /*dc30*/  UTMAREDG.4D.ADD [UR16], [UR30] ;  /* 0x000000101e0073b6 */ /* 0x0007e20008018000 */
[----:B-1----:R-:W-:Y:S01]  /*dc40*/  UIADD3 UR48, UR21, 0x4e800, URZ ;  /* 0x0004e80015307890 */ /* 0x002fe2000fffe03f */
[----:B------:R-:W-:Y:S01]  /*dc50*/  UMOV UR49, 0x40 ;  /* 0x0000004000317882 */ /* 0x000fe20000000000 */
[----:B------:R-:W-:Y:S01]  /*dc60*/  UMOV UR51, UR39 ;  /* 0x0000002700337c82 */ /* 0x000fe20008000000 */
[----:B------:R1:W-:Y:S01]  /*dc70*/  UTMAREDG.4D.ADD [UR32], [UR30] ;  /* 0x000000201e0073b6 */ /* 0x0003e20008018000 */
[----:B------:R-:W-:Y:S01]  /*dc80*/  UMOV UR52, UR38 ;  /* 0x0000002600347c82 */ /* 0x000fe20008000000 */
[----:B------:R-:W-:Y:S01]  /*dc90*/  UMOV UR50, UR45 ;  /* 0x0000002d00327c82 */ /* 0x000fe20008000000 */
[----:B--2---:R-:W-:Y:S01]  /*dca0*/  UIADD3 UR40, UR21, 0x50800, URZ ;  /* 0x0005080015287890 */ /* 0x004fe2000fffe03f */
[----:B------:R-:W-:Y:S01]  /*dcb0*/  UMOV UR41, 0x40 ;  /* 0x0000004000297882 */ /* 0x000fe20000000000 */
[----:B------:R-:W-:Y:S01]  /*dcc0*/  UMOV UR43, UR39 ;  /* 0x00000027002b7c82 */ /* 0x000fe20008000000 */
[----:B------:R2:W-:Y:S01]  /*dcd0*/  UTMAREDG.4D.ADD [UR8], [UR30] ;  /* 0x000000081e0073b6 */ /* 0x0005e20008018000 */
[----:B------:R-:W-:Y:S01]  /*dce0*/  UMOV UR44, UR38 ;  /* 0x00000026002c7c82 */ /* 0x000fe20008000000 */
[----:B------:R-:W-:Y:S01]  /*dcf0*/  UMOV UR42, UR37 ;  /* 0x00000025002a7c82 */ /* 0x000fe20008000000 */
[----:B---3--:R-:W-:Y:S01]  /*dd00*/  UIADD3 UR16, UR21, 0x52800, URZ ;  /* 0x0005280015107890 */ /* 0x008fe2000fffe03f */
[----:B------:R-:W-:Y:S01]  /*dd10*/  UMOV UR18, UR29 ;  /* 0x0000001d00127c82 */ /* 0x000fe20008000000 */
[----:B------:R3:W-:Y:S01]  /*dd20*/  UTMAREDG.4D.ADD [UR56], [UR30] ;  /* 0x000000381e0073b6 */ /* 0x0007e20008018000 */
[----:B-1----:R-:W-:Y:S01]  /*dd30*/  UIADD3 UR32, UR21, 0x46c00, URZ ;  /* 0x00046c0015207890 */ /* 0x002fe2000fffe03f */
[----:B------:R-:W-:Y:S01]  /*dd40*/  UMOV UR33, 0x60 ;  /* 0x0000006000217882 */ /* 0x000fe20000000000 */
[----:B------:R1:W-:Y:S01]  /*dd50*/  UTMAREDG.4D.ADD [UR24], [UR30] ;  /* 0x000000181e0073b6 */ /* 0x0003e20008018000 */
[----:B--2---:R-:W-:Y:S01]  /*dd60*/  UIADD3 UR8, UR21, 0x44c00, URZ ;  /* 0x00044c0015087890 */ /* 0x004fe2000fffe03f */
[----:B------:R-:W-:Y:S01]  /*dd70*/  UMOV UR9, 0x60 ;  /* 0x0000006000097882 */ /* 0x000fe20000000000 */
[----:B------:R-:W-:Y:S01]  /*dd80*/  UMOV UR10, UR55 ;  /* 0x00000037000a7c82 */ /* 0x000fe20008000000 */
[----:B------:R2:W-:Y:S01]  /*dd90*/  UTMAREDG.4D.ADD [UR48], [UR30] ;  /* 0x000000301e0073b6 */ /* 0x0005e20008018000 */
[----:B---3--:R-:W-:Y:S01]  /*dda0*/  UIADD3 UR56, UR21, 0x49000, URZ ;  /* 0x0004900015387890 */ /* 0x008fe2000fffe03f */
[----:B------:R-:W-:Y:S01]  /*ddb0*/  UMOV UR57, 0x80 ;  /* 0x0000008000397882 */ /* 0x000fe20000000000 */
[----:B------:R-:W-:Y:S01]  /*ddc0*/  UMOV UR58, UR53 ;  /* 0x00000035003a7c82 */ /* 0x000fe20008000000 */
[----:B------:R3:W-:Y:S01]  /*ddd0*/  UTMAREDG.4D.ADD [UR40], [UR30] ;  /* 0x000000281e0073b6 */ /* 0x0007e20008018000 */
[----:B-1----:R-:W-:Y:S01]  /*dde0*/  UIADD3 UR24, UR21, 0x48c00, URZ ;  /* 0x00048c0015187890 */ /* 0x002fe2000fffe03f */
[----:B------:R-:W-:Y:S01]  /*ddf0*/  UMOV UR25, 0x60 ;  /* 0x0000006000197882 */ /* 0x000fe20000000000 */
[----:B------:R-:W-:Y:S01]  /*de00*/  UMOV UR26, UR53 ;  /* 0x00000035001a7c82 */ /* 0x000fe20008000000 */
[----:B------:R1:W-:Y:S01]  /*de10*/  UTMAREDG.4D.ADD [UR16], [UR30] ;  /* 0x000000101e0073b6 */ /* 0x0003e20008018000 */
[----:B--2---:R-:W-:Y:S01]  /*de20*/  UIADD3 UR48, UR21, 0x4f000, URZ ;  /* 0x0004f00015307890 */ /* 0x004fe2000fffe03f */
[----:B------:R-:W-:Y:S01]  /*de30*/  UMOV UR49, 0x80 ;  /* 0x0000008000317882 */ /* 0x000fe20000000000 */
        /* <DEDUP_REMOVED lines=10> */
[----:B------:R-:W-:Y:S01]  /*dee0*/  UMOV UR10, UR45 ;  /* 0x0000002d000a7c82 */ /* 0x000fe20008000000 */
[----:B------:R2:W-:Y:S01]  /*def0*/  UTMAREDG.4D.ADD [UR40], [UR30] ;  /* 0x000000281e0073b6 */ /* 0x0005e20008018000 */
[----:B---3--:R-:W-:Y:S01]  /*df00*/  UIADD3 UR32, UR21, 0x50c00, URZ ;  /* 0x00050c0015207890 */ /* 0x008fe2000fffe03f */
[----:B------:R-:W-:Y:S01]  /*df10*/  UMOV UR34, UR37 ;  /* 0x0000002500227c82 */ /* 0x000fe20008000000 */
[----:B------:R3:W-:Y:S01]  /*df20*/  UTMAREDG.4D.ADD [UR16], [UR30] ;  /* 0x000000101e0073b6 */ /* 0x0007e20008018000 */
[----:B-1----:R-:W-:Y:S01]  /*df30*/  UIADD3 UR24, UR21, 0x52c00, URZ ;  /* 0x00052c0015187890 */ /* 0x002fe2000fffe03f */
[----:B------:R-:W-:-:S02]  /*df40*/  UMOV UR26, UR29 ;  /* 0x0000001d001a7c82 */ /* 0x000fc40008000000 */
        /* <DEDUP_REMOVED lines=13> */
[----:B--2---:R-:W-:Y:S01]  /*e020*/  UMOV UR33, 0x80 ;  /* 0x0000008000217882 */ /* 0x004fe20000000000 */
[----:B------:R-:W-:Y:S01]  /*e030*/  UMOV UR34, UR29 ;  /* 0x0000001d00227c82 */ /* 0x000fe20008000000 */
[----:B------:R2:W-:Y:S01]  /*e040*/  UTMAREDG.4D.ADD [UR16], [UR30] ;  /* 0x000000101e0073b6 */ /* 0x0005e20008018000 */
[----:B---3--:R-:W-:Y:S01]  /*e050*/  UMOV UR25, 0xa0 ;  /* 0x000000a000197882 */ /* 0x008fe20000000000 */
[----:B------:R-:W-:Y:S01]  /*e060*/  UMOV UR26, UR55 ;  /* 0x00000037001a7c82 */ /* 0x000fe20008000000 */
[----:B------:R3:W-:Y:S01]  /*e070*/  UTMAREDG.4D.ADD [UR56], [UR30] ;  /* 0x000000381e0073b6 */ /* 0x0007e20008018000 */
[----:B-1----:R-:W-:Y:S01]  /*e080*/  UMOV UR41, 0xa0 ;  /* 0x000000a000297882 */ /* 0x002fe20000000000 */
[----:B------:R-:W-:Y:S01]  /*e090*/  UMOV UR42, UR54 ;  /* 0x00000036002a7c82 */ /* 0x000fe20008000000 */
[----:B------:R1:W-:Y:S01]  /*e0a0*/  UTMAREDG.4D.ADD [UR8], [UR30] ;  /* 0x000000081e0073b6 */ /* 0x0003e20008018000 */
[----:B--2---:R-:W-:Y:S01]  /*e0b0*/  UIADD3 UR16, UR21, 0x4d000, URZ ;  /* 0x0004d00015107890 */ /* 0x004fe2000fffe03f */
[----:B------:R-:W-:Y:S01]  /*e0c0*/  R2UR UR21, R5 ;  /* 0x00000000051572ca */ /* 0x000fe200000e0000 */
[----:B------:R-:W-:Y:S01]  /*e0d0*/  UMOV UR17, 0xa0 ;  /* 0x000000a000117882 */ /* 0x000fe20000000000 */
[----:B------:R-:W-:Y:S01]  /*e0e0*/  UMOV UR18, UR46 ;  /* 0x0000002e00127c82 */ /* 0x000fe20008000000 */
[----:B------:R-:W-:Y:S01]  /*e0f0*/  MOV R8, UR17 ;  /* 0x0000001100087c02 */ /* 0x000fe20008000f00 */
[----:B------:R-:W-:Y:S01]  /*e100*/  UMOV UR17, 0x80 ;  /* 0x0000008000117882 */ /* 0x000fe20000000000 */
[----:B---3--:R-:W-:-:S03]  /*e110*/  UMOV UR57, 0xa0 ;  /* 0x000000a000397882 */ /* 0x008fc60000000000 */
[----:B------:R2:W-:Y:S01]  /*e120*/  UTMAREDG.4D.ADD [UR16], [UR30] ;  /* 0x000000101e0073b6 */ /* 0x0005e20008018000 */
[----:B------:R-:W-:-:S04]  /*e130*/  UMOV UR58, UR45 ;  /* 0x0000002d003a7c82 */ /* 0x000fc80008000000 */
[----:B------:R-:W-:Y:S02]  /*e140*/  UIADD3 UR32, UR21, 0x53000, URZ ;  /* 0x0005300015207890 */ /* 0x000fe4000fffe03f */
[----:B-1----:R-:W-:Y:S01]  /*e150*/  UIADD3 UR8, UR21, 0x51000, URZ ;  /* 0x0005100015087890 */ /* 0x002fe2000fffe03f */
[----:B------:R1:W-:Y:S01]  /*e160*/  UTMAREDG.4D.ADD [UR48], [UR30] ;  /* 0x000000301e0073b6 */ /* 0x0003e20008018000 */
[----:B------:R-:W-:Y:S01]  /*e170*/  UMOV UR9, 0xa0 ;  /* 0x000000a000097882 */ /* 0x000fe20000000000 */
[----:B------:R-:W-:Y:S01]  /*e180*/  UMOV UR10, UR37 ;  /* 0x00000025000a7c82 */ /* 0x000fe20008000000 */
[----:B------:R-:W-:Y:S01]  /*e190*/  MOV R11, UR9 ;  /* 0x00000009000b7c02 */ /* 0x000fe20008000f00 */
[----:B------:R-:W-:Y:S01]  /*e1a0*/  UMOV UR9, 0x80 ;  /* 0x0000008000097882 */ /* 0x000fe20000000000 */
[----:B------:R-:W-:Y:S02]  /*e1b0*/  UIADD3 UR24, UR21, 0x45400, URZ ;  /* 0x0004540015187890 */ /* 0x000fe4000fffe03f */
[----:B------:R-:W-:Y:S01]  /*e1c0*/  UIADD3 UR40, UR21, 0x47400, URZ ;  /* 0x0004740015287890 */ /* 0x000fe2000fffe03f */
[----:B------:R3:W-:Y:S01]  /*e1d0*/  UTMAREDG.4D.ADD [UR8], [UR30] ;  /* 0x000000081e0073b6 */ /* 0x0007e20008018000 */
[----:B------:R-:W-:Y:S01]  /*e1e0*/  UIADD3 UR56, UR21, 0x4f400, URZ ;  /* 0x0004f40015387890 */ /* 0x000fe2000fffe03f */
[----:B--2---:R-:W-:Y:S01]  /*e1f0*/  R2UR UR20, R6 ;  /* 0x00000000061472ca */ /* 0x004fe200000e0000 */
[----:B------:R-:W-:Y:S01]  /*e200*/  UIADD3 UR16, UR21, 0x4b400, URZ ;  /* 0x0004b40015107890 */ /* 0x000fe2000fffe03f */
[----:B------:R-:W-:Y:S01]  /*e210*/  R2UR UR19, R7 ;  /* 0x00000000071372ca */ /* 0x000fe200000e0000 */
[----:B------:R-:W-:Y:S01]  /*e220*/  UMOV UR18, UR47 ;  /* 0x0000002f00127c82 */ /* 0x000fe20008000000 */
[----:B------:R2:W-:Y:S01]  /*e230*/  UTMAREDG.4D.ADD [UR32], [UR30] ;  /* 0x000000201e0073b6 */ /* 0x0005e20008018000 */
[----:B------:R-:W-:-:S02]  /*e240*/  R2UR UR17, R8 ;  /* 0x00000000081172ca */ /* 0x000fc400000e0000 */
[----:B------:R-:W-:Y:S01]  /*e250*/  MOV R6, UR15 ;  /* 0x0000000f00067c02 */ /* 0x000fe20008000f00 */
[----:B-1----:R-:W-:Y:S01]  /*e260*/  UIADD3 UR48, UR21, 0x53400, URZ ;  /* 0x0005340015307890 */ /* 0x002fe2000fffe03f */
[----:B------:R-:W-:Y:S01]  /*e270*/  MOV R7, UR14 ;  /* 0x0000000e00077c02 */ /* 0x000fe20008000f00 */
[----:B------:R-:W-:Y:S01]  /*e280*/  UMOV UR49, 0xa0 ;  /* 0x000000a000317882 */ /* 0x000fe20000000000 */
[----:B------:R-:W-:Y:S01]  /*e290*/  UMOV UR50, UR29 ;  /* 0x0000001d00327c82 */ /* 0x000fe20008000000 */
[----:B------:R1:W-:Y:S01]  /*e2a0*/  UTMAREDG.4D.ADD [UR24], [UR30] ;  /* 0x000000181e0073b6 */ /* 0x0003e20008018000 */
[----:B------:R-:W-:Y:S02]  /*e2b0*/  MOV R8, UR13 ;  /* 0x0000000d00087c02 */ /* 0x000fe40008000f00 */
[----:B------:R-:W-:Y:S01]  /*e2c0*/  R2UR UR15, R6 ;  /* 0x00000000060f72ca */ /* 0x000fe200000e0000 */
[----:B---3--:R-:W-:Y:S01]  /*e2d0*/  UIADD3 UR8, UR21, 0x49400, URZ ;  /* 0x0004940015087890 */ /* 0x008fe2000fffe03f */
[----:B------:R-:W-:Y:S01]  /*e2e0*/  R2UR UR14, R7 ;  /* 0x00000000070e72ca */ /* 0x000fe200000e0000 */
[----:B------:R-:W-:Y:S01]  /*e2f0*/  UMOV UR9, 0xa0 ;  /* 0x000000a000097882 */ /* 0x000fe20000000000 */
[----:B------:R-:W-:Y:S01]  /*e300*/  UMOV UR10, UR53 ;  /* 0x00000035000a7c82 */ /* 0x000fe20008000000 */
[----:B------:R-:W-:Y:S01]  /*e310*/  MOV R5, UR9 ;  /* 0x0000000900057c02 */ /* 0x000fe20008000f00 */
[----:B------:R3:W-:Y:S01]  /*e320*/  UTMAREDG.4D.ADD [UR40], [UR30] ;  /* 0x000000281e0073b6 */ /* 0x0007e20008018000 */
[----:B------:R-:W-:Y:S01]  /*e330*/  R2UR UR13, R8 ;  /* 0x00000000080d72ca */ /* 0x000fe200000e0000 */
[----:B--2---:R-:W-:Y:S01]  /*e340*/  UIADD3 UR32, UR21, 0x45800, URZ ;  /* 0x0004580015207890 */ /* 0x004fe2000fffe03f */
[----:B------:R-:W-:Y:S01]  /*e350*/  UMOV UR33, 0xc0 ;  /* 0x000000c000217882 */ /* 0x000fe20000000000 */
[----:B------:R-:W-:Y:S01]  /*e360*/  UMOV UR34, UR55 ;  /* 0x0000003700227c82 */ /* 0x000fe20008000000 */
[----:B------:R2:W-:Y:S01]  /*e370*/  UTMAREDG.4D.ADD [UR8], [UR30] ;  /* 0x000000081e0073b6 */ /* 0x0005e20008018000 */
[----:B-1----:R-:W-:Y:S01]  /*e380*/  UIADD3 UR24, UR21, 0x47800, URZ ;  /* 0x0004780015187890 */ /* 0x002fe2000fffe03f */
[----:B------:R-:W-:Y:S01]  /*e390*/  UMOV UR25, 0xc0 ;  /* 0x000000c000197882 */ /* 0x000fe20000000000 */
[----:B------:R-:W-:Y:S01]  /*e3a0*/  UMOV UR26, UR54 ;  /* 0x00000036001a7c82 */ /* 0x000fe20008000000 */
[----:B------:R1:W-:Y:S01]  /*e3b0*/  UTMAREDG.4D.ADD [UR16], [UR30] ;  /* 0x000000101e0073b6 */ /* 0x0003e20008018000 */
[----:B---3--:R-:W-:Y:S01]  /*e3c0*/  UIADD3 UR40, UR21, 0x49800, URZ ;  /* 0x0004980015287890 */ /* 0x008fe2000fffe03f */
[----:B------:R-:W-:Y:S01]  /*e3d0*/  UMOV UR41, 0xc0 ;  /* 0x000000c000297882 */ /* 0x000fe20000000000 */
[----:B------:R-:W-:Y:S01]  /*e3e0*/  UMOV UR42, UR53 ;  /* 0x00000035002a7c82 */ /* 0x000fe20008000000 */
[----:B--2---:R-:W-:Y:S01]  /*e3f0*/  R2UR UR12, R2 ;  /* 0x00000000020c72ca */ /* 0x004fe200000e0000 */
[----:B------:R-:W-:Y:S01]  /*e400*/  UIADD3 UR8, UR21, 0x4d400, URZ ;  /* 0x0004d40015087890 */ /* 0x000fe2000fffe03f */
[----:B------:R-:W-:Y:S01]  /*e410*/  R2UR UR11, R3 ;  /* 0x00000000030b72ca */ /* 0x000fe200000e0000 */
[----:B------:R-:W-:Y:S01]  /*e420*/  UMOV UR10, UR46 ;  /* 0x0000002e000a7c82 */ /* 0x000fe20008000000 */
[----:B------:R-:W-:Y:S01]  /*e430*/  R2UR UR9, R5 ;  /* 0x00000000050972ca */ /* 0x000fe200000e0000 */
[----:B-1----:R-:W-:Y:S01]  /*e440*/  UIADD3 UR16, UR21, 0x4b800, URZ ;  /* 0x0004b80015107890 */ /* 0x002fe2000fffe03f */
[----:B------:R-:W-:Y:S01]  /*e450*/  UMOV UR17, 0xc0 ;  /* 0x000000c000117882 */ /* 0x000fe20000000000 */
[----:B------:R-:W-:Y:S01]  /*e460*/  UMOV UR19, UR39 ;  /* 0x0000002700137c82 */ /* 0x000fe20008000000 */
[----:B------:R-:W-:-:S09]  /*e470*/  UMOV UR20, UR38 ;  /* 0x0000002600147c82 */ /* 0x000fd20008000000 */
[----:B------:R1:W-:Y:S01]  /*e480*/  UTMAREDG.4D.ADD [UR8], [UR30] ;  /* 0x000000081e0073b6 */ /* 0x0003e20008018000 */
[----:B------:R2:W-:Y:S01]  /*e490*/  UTMAREDG.4D.ADD [UR56], [UR30] ;  /* 0x000000381e0073b6 */ /* 0x0005e20008018000 */
[----:B-1----:R-:W-:Y:S01]  /*e4a0*/  R2UR UR12, R9 ;  /* 0x00000000090c72ca */ /* 0x002fe200000e0000 */
[----:B------:R-:W-:Y:S01]  /*e4b0*/  UIADD3 UR8, UR21, 0x51400, URZ ;  /* 0x0005140015087890 */ /* 0x000fe2000fffe03f */
[----:B------:R-:W-:Y:S01]  /*e4c0*/  R2UR UR11, R10 ;  /* 0x000000000a0b72ca */ /* 0x000fe200000e0000 */
[----:B------:R-:W-:Y:S01]  /*e4d0*/  UMOV UR10, UR37 ;  /* 0x00000025000a7c82 */ /* 0x000fe20008000000 */
[----:B------:R-:W-:Y:S01]  /*e4e0*/  R2UR UR9, R11 ;  /* 0x000000000b0972ca */ /* 0x000fe200000e0000 */
[----:B--2---:R-:W-:Y:S01]  /*e4f0*/  UIADD3 UR56, UR21, 0x4d800, URZ ;  /* 0x0004d80015387890 */ /* 0x004fe2000fffe03f */
[----:B------:R-:W-:Y:S01]  /*e500*/  UMOV UR57, 0xc0 ;  /* 0x000000c000397882 */ /* 0x000fe20000000000 */
[----:B------:R-:W-:-:S10]  /*e510*/  UMOV UR58, UR46 ;  /* 0x0000002e003a7c82 */ /* 0x000fd40008000000 */
[----:B------:R1:W-:Y:S01]  /*e520*/  UTMAREDG.4D.ADD [UR8], [UR30] ;  /* 0x000000081e0073b6 */ /* 0x0003e20008018000 */
        /* <DEDUP_REMOVED lines=12> */
[----:B---3--:R-:W-:Y:S01]  /*e5f0*/  UIADD3 UR32, UR21, 0x53800, URZ ;  /* 0x0005380015207890 */ /* 0x008fe2000fffe03f */
[----:B------:R-:W-:Y:S01]  /*e600*/  UMOV UR34, UR29 ;  /* 0x0000001d00227c82 */ /* 0x000fe20008000000 */
[----:B------:R3:W-:Y:S01]  /*e610*/  UTMAREDG.4D.ADD [UR16], [UR30] ;  /* 0x000000101e0073b6 */ /* 0x0007e20008018000 */
[----:B-1----:R-:W-:Y:S01]  /*e620*/  UIADD3 UR24, UR21, 0x45c00, URZ ;  /* 0x00045c0015187890 */ /* 0x002fe2000fffe03f */
[----:B------:R-:W-:Y:S01]  /*e630*/  UMOV UR25, 0xe0 ;  /* 0x000000e000197882 */ /* 0x000fe20000000000 */
[----:B------:R-:W-:Y:S01]  /*e640*/  UMOV UR26, UR55 ;  /* 0x00000037001a7c82 */ /* 0x000fe20008000000 */
[----:B------:R-:W-:Y:S01]  /*e650*/  UTMAREDG.4D.ADD [UR56], [UR30] ;  /* 0x000000381e0073b6 */ /* 0x000fe20008018000 */
[----:B--2---:R-:W-:Y:S01]  /*e660*/  UIADD3 UR40, UR21, 0x49c00, URZ ;  /* 0x00049c0015287890 */ /* 0x004fe2000fffe03f */
[----:B------:R-:W-:Y:S01]  /*e670*/  UMOV UR41, 0xe0 ;  /* 0x000000e000297882 */ /* 0x000fe20000000000 */
[----:B------:R1:W-:Y:S01]  /*e680*/  UTMAREDG.4D.ADD [UR8], [UR30] ;  /* 0x000000081e0073b6 */ /* 0x0003e20008018000 */
[----:B---3--:R-:W-:Y:S01]  /*e690*/  UIADD3 UR16, UR21, 0x47c00, URZ ;  /* 0x00047c0015107890 */ /* 0x008fe2000fffe03f */
[----:B------:R-:W-:Y:S01]  /*e6a0*/  UMOV UR17, 0xe0 ;  /* 0x000000e000117882 */ /* 0x000fe20000000000 */
[----:B------:R-:W-:Y:S01]  /*e6b0*/  UMOV UR18, UR54 ;  /* 0x0000003600127c82 */ /* 0x000fe20008000000 */
[----:B------:R-:W-:Y:S01]  /*e6c0*/  UTMAREDG.4D.ADD [UR48], [UR30] ;  /* 0x000000301e0073b6 */ /* 0x000fe20008018000 */
[----:B------:R2:W-:Y:S01]  /*e6d0*/  UTMAREDG.4D.ADD [UR32], [UR30] ;  /* 0x000000201e0073b6 */ /* 0x0005e20008018000 */
[----:B-1----:R-:W-:Y:S01]  /*e6e0*/  UIADD3 UR8, UR21, 0x4bc00, URZ ;  /* 0x0004bc0015087890 */ /* 0x002fe2000fffe03f */
[----:B------:R-:W-:Y:S01]  /*e6f0*/  UMOV UR9, 0xe0 ;  /* 0x000000e000097882 */ /* 0x000fe20000000000 */
[----:B------:R-:W-:Y:S01]  /*e700*/  UMOV UR10, UR47 ;  /* 0x0000002f000a7c82 */ /* 0x000fe20008000000 */
[----:B------:R1:W-:Y:S01]  /*e710*/  UTMAREDG.4D.ADD [UR24], [UR30] ;  /* 0x000000181e0073b6 */ /* 0x0003e20008018000 */
[----:B------:R3:W-:Y:S01]  /*e720*/  UTMAREDG.4D.ADD [UR16], [UR30] ;  /* 0x000000101e0073b6 */ /* 0x0007e20008018000 */
[----:B--2---:R-:W-:Y:S01]  /*e730*/  UIADD3 UR32, UR21, 0x4dc00, URZ ;  /* 0x0004dc0015207890 */ /* 0x004fe2000fffe03f */
[----:B------:R-:W-:Y:S01]  /*e740*/  UMOV UR33, 0xe0 ;  /* 0x000000e000217882 */ /* 0x000fe20000000000 */
[----:B------:R-:W-:Y:S01]  /*e750*/  UMOV UR34, UR46 ;  /* 0x0000002e00227c82 */ /* 0x000fe20008000000 */
[----:B------:R-:W-:Y:S01]  /*e760*/  UTMAREDG.4D.ADD [UR40], [UR30] ;  /* 0x000000281e0073b6 */ /* 0x000fe20008018000 */
[----:B-1----:R-:W-:Y:S01]  /*e770*/  UIADD3 UR24, UR21, 0x4fc00, URZ ;  /* 0x0004fc0015187890 */ /* 0x002fe2000fffe03f */
[----:B------:R-:W-:Y:S01]  /*e780*/  UMOV UR26, UR45 ;  /* 0x0000002d001a7c82 */ /* 0x000fe20008000000 */
[----:B------:R1:W-:Y:S01]  /*e790*/  UTMAREDG.4D.ADD [UR8], [UR30] ;  /* 0x000000081e0073b6 */ /* 0x0003e20008018000 */
[----:B---3--:R-:W-:Y:S01]  /*e7a0*/  UIADD3 UR16, UR21, 0x51c00, URZ ;  /* 0x00051c0015107890 */ /* 0x008fe2000fffe03f */
[----:B------:R-:W-:Y:S01]  /*e7b0*/  UMOV UR18, UR37 ;  /* 0x0000002500127c82 */ /* 0x000fe20008000000 */
[----:B------:R2:W-:Y:S04]  /*e7c0*/  UTMAREDG.4D.ADD [UR32], [UR30] ;  /* 0x000000201e0073b6 */ /* 0x0005e80008018000 */
[----:B------:R2:W-:Y:S01]  /*e7d0*/  UTMAREDG.4D.ADD [UR24], [UR30] ;  /* 0x000000181e0073b6 */ /* 0x0005e20008018000 */
[----:B-1----:R-:W-:Y:S01]  /*e7e0*/  UIADD3 UR8, UR21, 0x53c00, URZ ;  /* 0x00053c0015087890 */ /* 0x002fe2000fffe03f */
[----:B------:R-:W-:Y:S01]  /*e7f0*/  UMOV UR10, UR29 ;  /* 0x0000001d000a7c82 */ /* 0x000fe20008000000 */
[----:B------:R2:W-:Y:S07]  /*e800*/  UTMAREDG.4D.ADD [UR16], [UR30] ;  /* 0x000000101e0073b6 */ /* 0x0005ee0008018000 */
[----:B------:R2:W-:Y:S02]  /*e810*/  UTMAREDG.4D.ADD [UR8], [UR30] ;  /* 0x000000081e0073b6 */ /* 0x0005e40008018000 */
[----:B--2---:R0:W-:Y:S02]  /*e820*/  UTMACMDFLUSH ;  /* 0x00000000000079b7 */ /* 0x0041e40000000000 */
.L_x_101:
[----:B------:R-:W-:Y:S05]  /*e830*/  BSYNC B0 ;  /* 0x0000000000007941 */ /* 0x000fea0003800000 */
.L_x_100:
[----:B------:R-:W-:Y:S01]  /*e840*/  UIADD3 UR7, UR7, 0x1, URZ ;  /* 0x0000000107077890 */ /* 0x000fe2000fffe03f */
[C---:B------:R-:W-:Y:S01]  /*e850*/  ISETP.GT.AND P1, PT, R0.reuse, 0x1, PT ;  /* 0x000000010000780c */ /* 0x040fe20003f24270 */
[----:B------:R-:W-:Y:S01]  /*e860*/  UIADD3 UR13, UR13, 0x1, URZ ;  /* 0x000000010d0d7890 */ /* 0x000fe2000fffe03f */
[----:B------:R-:W-:Y:S01]  /*e870*/  VIADD R0, R0, 0xffffffff ;  /* 0xffffffff00007836 */ /* 0x000fe20000000000 */
[----:B------:R-:W-:Y:S01]  /*e880*/  UISETP.NE.AND UP0, UPT, UR7, 0x2, UPT ;  /* 0x000000020700788c */ /* 0x000fe2000bf05270 */
[----:B-1----:R-:W-:-:S03]  /*e890*/  PRMT R2, RZ, 0x7610, R2 ;  /* 0x00007610ff027816 */ /* 0x002fc60000000002 */
[----:B------:R-:W-:Y:S02]  /*e8a0*/  USEL UR5, URZ, 0x1, UP0 ;  /* 0x000000013f057887 */ /* 0x000fe40008000000 */
[----:B------:R-:W-:-:S04]  /*e8b0*/  USEL UR7, UR7, URZ, UP0 ;  /* 0x0000003f07077287 */ /* 0x000fc80008000000 */
[----:B------:R-:W-:Y:S01]  /*e8c0*/  LOP3.LUT R4, R4, UR5, RZ, 0x3c, !PT ;  /* 0x0000000504047c12 */ /* 0x000fe2000f8e3cff */
[----:B------:R-:W-:Y:S07]  /*e8d0*/  @P1 BRA `(.L_x_102) ;  /* 0xffffffe0007c1947 */ /* 0x000fee000383ffff */
.L_x_91:
[----:B------:R-:W-:Y:S04]  /*e8e0*/  BSSY B0, `(.L_x_103) ;  /* 0x0000003000007945 */ /* 0x000fe80003800000 */
[----:B------:R-:W-:Y:S05]  /*e8f0*/  @!P0 BRA `(.L_x_104) ;  /* 0x0000000000048947 */ /* 0x000fea0003800000 */
[----:B------:R-:W-:-:S04]  /*e900*/  DEPBAR.LE SB0, 0x0 ;  /* 0x000080000000791a */ /* 0x000fc80000000000 */
.L_x_104:
[----:B------:R-:W-:Y:S05]  /*e910*/  BSYNC B0 ;  /* 0x0000000000007941 */ /* 0x000fea0003800000 */
.L_x_103:
[----:B------:R-:W-:-:S04]  /*e920*/  ULOP3.LUT UR4, UR4, 0x1, URZ, 0xfc, !UPT ;  /* 0x0000000104047892 */ /* 0x000fc8000f8efc3f */
[----:B------:R-:W-:-:S06]  /*e930*/  UISETP.NE.AND UP0, UPT, UR4, 0x3, UPT ;  /* 0x000000030400788c */ /* 0x000fcc000bf05270 */
[----:B------:R-:W-:-:S13]  /*e940*/  PLOP3.LUT P0, PT, PT, PT, UP0, 0x80, 0x0 ;  /* 0x000000000000781c */ /* 0x000fda0003f0f008 */
[----:B------:R-:W-:Y:S05]  /*e950*/  @!P0 BRA `(.L_x_105) ;  /* 0x0000000000048947 */ /* 0x000fea0003800000 */
[----:B------:R-:W-:Y:S01]  /*e960*/  BPT.TRAP 0x1 ;  /* 0x000000040000795c */ /* 0x000fe20000300000 */
.L_x_105:
[----:B------:R-:W1:Y:S01]  /*e970*/  S2UR UR5, SR_CgaCtaId ;  /* 0x00000000000579c3 */ /* 0x000e620000008800 */
[----:B------:R-:W-:Y:S02]  /*e980*/  UMOV UR4, 0x400 ;  /* 0x0000040000047882 */ /* 0x000fe40000000000 */
[----:B-1----:R-:W-:-:S04]  /*e990*/  ULEA UR4, UR5, UR4, 0x18 ;  /* 0x0000000405047291 */ /* 0x002fc8000f8ec03f */
[----:B------:R-:W-:-:S04]  /*e9a0*/  ULEA UR15, UR15, UR4, 0x3 ;  /* 0x000000040f0f7291 */ /* 0x000fc8000f8e183f */
[----:B------:R-:W-:-:S04]  /*e9b0*/  UIADD3 UR15, UR15, 0x64490, URZ ;  /* 0x000644900f0f7890 */ /* 0x000fc8000fffe03f */
[----:B------:R-:W-:-:S09]  /*e9c0*/  UPRMT UR15, UR5, 0x654, UR15 ;  /* 0x00000654050f7896 */ /* 0x000fd2000800000f */
[----:B------:R-:W-:Y:S01]  /*e9d0*/  SYNCS.ARRIVE.TRANS64.RED.A1T0 RZ, [UR15], RZ ;  /* 0x000000ffffff79a7 */ /* 0x000fe2000810040f */
[----:B------:R-:W-:Y:S05]  /*e9e0*/  EXIT ;  /* 0x000000000000794d */ /* 0x000fea0003800000 */
.L_x_90:
[----:B------:R-:W1:Y:S01]  /*e9f0*/  LDC R3, c[0x0][0x288] ;  /* 0x0000a200ff037b82 */ /* 0x000e620000000800 */
[----:B------:R-:W-:Y:S01]  /*ea00*/  ELECT P3, URZ, PT ;  /* 0x00000000003f782f */ /* 0x000fe20003860000 */
[----:B------:R-:W-:-:S06]  /*ea10*/  IMAD.MOV.U32 R5, RZ, RZ, RZ ;  /* 0x000000ffff057224 */ /* 0x000fcc00078e00ff */
[----:B------:R-:W2:Y:S08]  /*ea20*/  S2UR UR11, SR_CTAID.X ;  /* 0x00000000000b79c3 */ /* 0x000eb00000002500 */
[----:B------:R-:W3:Y:S01]  /*ea30*/  S2UR UR44, SR_CTAID.Y ;  /* 0x00000000002c79c3 */ /* 0x000ee20000002600 */
[----:B-1----:R-:W-:-:S07]  /*ea40*/  ISETP.GE.AND P0, PT, R3, 0x40, PT ;  /* 0x000000400300780c */ /* 0x002fce0003f06270 */
[----:B------:R-:W1:Y:S01]  /*ea50*/  S2UR UR45, SR_CTAID.Z ;  /* 0x00000000002d79c3 */ /* 0x000e620000002700 */
[----:B------:R-:W-:-:S04]  /*ea60*/  SHF.R.S32.HI R2, RZ, 0x1f, R3 ;  /* 0x0000001fff027819 */ /* 0x000fc80000011403 */
[----:B------:R-:W-:Y:S01]  /*ea70*/  LEA.HI R2, R2, R3, RZ, 0x6 ;  /* 0x0000000302027211 */ /* 0x000fe200078f30ff */
[----:B--2---:R-:W-:-:S03]  /*ea80*/  USHF.L.U32 UR11, UR11, 0x7, URZ ;  /* 0x000000070b0b7899 */ /* 0x004fc6000800063f */
[----:B------:R-:W-:-:S05]  /*ea90*/  SHF.R.S32.HI R2, RZ, 0x6, R2 ;  /* 0x00000006ff027819 */ /* 0x000fca0000011402 */
[----:B------:R-:W-:Y:S02]  /*eaa0*/  IMAD.SHL.U32 R3, R2, 0x4, RZ ;  /* 0x0000000402037824 */ /* 0x000fe400078e00ff */
[----:B------:R-:W-:Y:S01]  /*eab0*/  IMAD.MOV.U32 R2, RZ, RZ, RZ ;  /* 0x000000ffff027224 */ /* 0x000fe200078e00ff */
[----:B---3--:R-:W-:Y:S06]  /*eac0*/  @!P0 BRA `(.L_x_106) ;  /* 0x0000000000208947 */ /* 0x008fec0003800000 */
[----:B------:R-:W-:-:S07]  /*ead0*/  IMAD.MOV.U32 R2, RZ, RZ, RZ ;  /* 0x000000ffff027224 */ /* 0x000fce00078e00ff */
.L_x_107:
[----:B------:R-:W-:-:S04]  /*eae0*/  LEA R4, R2, 0x40, 0x6 ;  /* 0x0000004002047811 */ /* 0x000fc800078e30ff */
[----:B------:R-:W-:-:S13]  /*eaf0*/  ISETP.LT.AND P0, PT, R4, UR11, PT ;  /* 0x0000000b04007c0c */ /* 0x000fda000bf01270 */
[----:B------:R-:W-:Y:S05]  /*eb00*/  @!P0 BRA `(.L_x_106) ;  /* 0x0000000000108947 */ /* 0x000fea0003800000 */
[C---:B------:R-:W-:Y:S01]  /*eb10*/  ISETP.GT.AND P0, PT, R3.reuse, 0x4, PT ;  /* 0x000000040300780c */ /* 0x040fe20003f04270 */
[----:B------:R-:W-:Y:S02]  /*eb20*/  VIADD R3, R3, 0xfffffffc ;  /* 0xfffffffc03037836 */ /* 0x000fe40000000000 */
[----:B------:R-:W-:-:S10]  /*eb30*/  VIADD R2, R2, 0x1 ;  /* 0x0000000102027836 */ /* 0x000fd40000000000 */
[----:B------:R-:W-:Y:S05]  /*eb40*/  @P0 BRA `(.L_x_107) ;  /* 0xfffffffc00e40947 */ /* 0x000fea000383ffff */
.L_x_106:
[----:B------:R-:W-:Y:S04]  /*eb50*/  BSSY B0, `(.L_x_108) ;  /* 0x0000035000007945 */ /* 0x000fe80003800000 */
[----:B------:R-:W-:Y:S05]  /*eb60*/  @!P3 BRA `(.L_x_109) ;  /* 0x0000000000ccb947 */ /* 0x000fea0003800000 */
[----:B------:R-:W2:Y:S01]  /*eb70*/  S2R R5, SR_CgaCtaId ;  /* 0x0000000000057919 */ /* 0x000ea20000008800 */
[----:B------:R-:W-:-:S04]  /*eb80*/  MOV R4, 0x400 ;  /* 0x0000040000047802 */ /* 0x000fc80000000f00 */
[----:B--2---:R-:W-:Y:S01]  /*eb90*/  LEA R5, R5, R4, 0x18 ;  /* 0x0000000405057211 */ /* 0x004fe200078ec0ff */
[----:B------:R-:W-:-:S05]  /*eba0*/  IMAD.MOV.U32 R4, RZ, RZ, 0x1 ;  /* 0x00000001ff047424 */ /* 0x000fca00078e00ff */
[----:B------:R-:W-:-:S04]  /*ebb0*/  SHF.L.U32 R4, R4, 0x1f, RZ ;  /* 0x0000001f04047819 */ /* 0x000fc800000006ff */
[----:B------:R-:W2:Y:S02]  /*ebc0*/  SYNCS.PHASECHK.TRANS64.TRYWAIT P0, [R5+URZ+0x64460], R4 ;  /* 0x06446004050075a7 */ /* 0x000ea4000800017f */
[----:B--2---:R-:W-:Y:S05]  /*ebd0*/  @!P0 BRA `(.L_x_110) ;  /* 0x0000002800788947 */ /* 0x004fea0003800000 */
.L_x_174:
[----:B------:R-:W-:Y:S01]  /*ebe0*/  ULOP3.LUT UR4, UR5, 0x2, URZ, 0xfc, !UPT ;  /* 0x0000000205047892 */ /* 0x000fe2000f8efc3f */
[----:B--2---:R-:W-:-:S03]  /*ebf0*/  @P2 IMAD.MOV.U32 R4, RZ, RZ, 0x8000 ;  /* 0x00008000ff042424 */ /* 0x004fc600078e00ff */
[----:B------:R-:W-:Y:S01]  /*ec00*/  UPRMT UR4, UR4, 0x9910, URZ ;  /* 0x0000991004047896 */ /* 0x000fe2000800003f */
[----:B------:R2:W-:Y:S03]  /*ec10*/  @P2 SYNCS.ARRIVE.TRANS64 RZ, [R5+URZ+0x64440], R4 ;  /* 0x0644400405ff29a7 */ /* 0x0005e6000800003f */
[----:B------:R-:W-:-:S06]  /*ec20*/  UISETP.NE.AND UP0, UPT, UR4, 0x2, UPT ;  /* 0x000000020400788c */ /* 0x000fcc000bf05270 */
[----:B------:R-:W-:-:S13]  /*ec30*/  PLOP3.LUT P0, PT, PT, PT, UP0, 0x80, 0x0 ;  /* 0x000000000000781c */ /* 0x000fda0003f0f008 */
[----:B--2---:R-:W-:Y:S05]  /*ec40*/  @P0 BRA `(.L_x_111) ;  /* 0x0000000000040947 */ /* 0x004fea0003800000 */
[----:B-1----:R-:W-:Y:S01]  /*ec50*/  BPT.TRAP 0x1 ;  /* 0x000000040000795c */ /* 0x002fe20000300000 */
.L_x_111:
[----:B------:R-:W-:-:S04]  /*ec60*/  LOP3.LUT P0, RZ, R0, 0x1f, RZ, 0xc0, !PT ;  /* 0x0000001f00ff7812 */ /* 0x000fc8000780c0ff */
[----:B------:R-:W-:-:S13]  /*ec70*/  PLOP3.LUT P0, PT, P0, P2, PT, 0x2a, 0x0 ;  /* 0x000000000000781c */ /* 0x000fda0000704572 */
[----:B------:R-:W-:Y:S05]  /*ec80*/  @P0 BRA `(.L_x_112) ;  /* 0x0000000000040947 */ /* 0x000fea0003800000 */
[----:B-1----:R-:W-:Y:S01]  /*ec90*/  BPT.TRAP 0x1 ;  /* 0x000000040000795c */ /* 0x002fe20000300000 */
.L_x_112:
[----:B------:R-:W-:Y:S01]  /*eca0*/  R2UR UR8, R5 ;  /* 0x00000000050872ca */ /* 0x000fe200000e0000 */
[----:B------:R-:W-:Y:S01]  /*ecb0*/  ULDC.64 UR6, c[0x0][0x198] ;  /* 0x0000660000067ab9 */ /* 0x000fe20000000a00 */
[----:B------:R-:W-:Y:S01]  /*ecc0*/  UMOV UR14, 0x0 ;  /* 0x00000000000e7882 */ /* 0x000fe20000000000 */
[----:B------:R-:W-:Y:S01]  /*ecd0*/  UIADD3 UR6, UP0, UR6, 0x1f0, URZ ;  /* 0x000001f006067890 */ /* 0x000fe2000ff1e03f */
[----:B------:R-:W-:Y:S01]  /*ece0*/  IMAD.MOV.U32 R5, RZ, RZ, 0x1 ;  /* 0x00000001ff057424 */ /* 0x000fe200078e00ff */
[----:B------:R-:W-:Y:S01]  /*ecf0*/  UMOV UR15, 0x10000000 ;  /* 0x10000000000f7882 */ /* 0x000fe20000000000 */
[----:B------:R-:W-:Y:S01]  /*ed00*/  UMOV UR10, URZ ;  /* 0x0000003f000a7c82 */ /* 0x000fe20008000000 */
[----:B------:R-:W-:Y:S01]  /*ed10*/  UIADD3.X UR7, URZ, UR7, URZ, UP0, !UPT ;  /* 0x000000073f077290 */ /* 0x000fe200087fe43f */
[----:B------:R-:W-:Y:S01]  /*ed20*/  UMOV UR12, UR44 ;  /* 0x0000002c000c7c82 */ /* 0x000fe20008000000 */
[----:B-1----:R-:W-:Y:S01]  /*ed30*/  UMOV UR13, UR45 ;  /* 0x0000002d000d7c82 */ /* 0x002fe20008000000 */
[----:B------:R-:W-:Y:S01]  /*ed40*/  UMOV UR26, 0x40 ;  /* 0x00000040001a7882 */ /* 0x000fe20000000000 */
[----:B------:R-:W-:-:S02]  /*ed50*/  UMOV UR27, UR11 ;  /* 0x0000000b001b7c82 */ /* 0x000fc40008000000 */
[----:B------:R-:W-:Y:S02]  /*ed60*/  UIADD3 UR9, UR8, 0x64440, URZ ;  /* 0x0006444008097890 */ /* 0x000fe4000fffe03f */
[----:B------:R-:W-:Y:S02]  /*ed70*/  UIADD3 UR24, UR8, 0x2000, URZ ;  /* 0x0000200008187890 */ /* 0x000fe4000fffe03f */
[----:B------:R-:W-:Y:S02]  /*ed80*/  UIADD3 UR16, UR8, 0x4000, URZ ;  /* 0x0000400008107890 */ /* 0x000fe4000fffe03f */
[----:B------:R-:W-:Y:S01]  /*ed90*/  UIADD3 UR40, UR8, 0x6000, URZ ;  /* 0x0000600008287890 */ /* 0x000fe2000fffe03f */
[----:B------:R-:W-:Y:S01]  /*eda0*/  UMOV UR28, UR44 ;  /* 0x0000002c001c7c82 */ /* 0x000fe20008000000 */
[----:B------:R-:W-:Y:S01]  /*edb0*/  UMOV UR29, UR45 ;  /* 0x0000002d001d7c82 */ /* 0x000fe20008000000 */
[----:B------:R-:W-:Y:S01]  /*edc0*/  UMOV UR25, UR9 ;  /* 0x0000000900197c82 */ /* 0x000fe20008000000 */
[----:B------:R-:W-:Y:S01]  /*edd0*/  UMOV UR18, 0x80 ;  /* 0x0000008000127882 */ /* 0x000fe20000000000 */
[----:B------:R-:W-:Y:S01]  /*ede0*/  UMOV UR19, UR11 ;  /* 0x0000000b00137c82 */ /* 0x000fe20008000000 */
[----:B------:R-:W-:Y:S01]  /*edf0*/  UMOV UR20, UR44 ;  /* 0x0000002c00147c82 */ /* 0x000fe20008000000 */
[----:B------:R2:W-:Y:S01]  /*ee00*/  UTMALDG.4D [UR8], [UR6], desc[UR14] ;  /* 0x00000e08060075b4 */ /* 0x0005e20008019000 */
[----:B------:R-:W-:Y:S01]  /*ee10*/  UMOV UR21, UR45 ;  /* 0x0000002d00157c82 */ /* 0x000fe20008000000 */
[----:B------:R-:W-:Y:S01]  /*ee20*/  UMOV UR17, UR9 ;  /* 0x0000000900117c82 */ /* 0x000fe20008000000 */
[----:B------:R-:W-:Y:S01]  /*ee30*/  UMOV UR42, 0xc0 ;  /* 0x000000c0002a7882 */ /* 0x000fe20000000000 */
[----:B------:R-:W-:Y:S01]  /*ee40*/  UMOV UR43, UR11 ;  /* 0x0000000b002b7c82 */ /* 0x000fe20008000000 */
[----:B------:R-:W-:Y:S01]  /*ee50*/  UMOV UR41, UR9 ;  /* 0x0000000900297c82 */ /* 0x000fe20008000000 */
[----:B------:R2:W-:Y:S01]  /*ee60*/  UTMALDG.4D [UR24], [UR6], desc[UR14] ;  /* 0x00000e18060075b4 */ /* 0x0005e20008019000 */
[----:B------:R2:W-:Y:S01]  /*ee70*/  UTMALDG.4D [UR16], [UR6], desc[UR14] ;  /* 0x00000e10060075b4 */ /* 0x0005e20008019000 */
[----:B------:R2:W-:Y:S02]  /*ee80*/  UTMALDG.4D [UR40], [UR6], desc[UR14] ;  /* 0x00000e28060075b4 */ /* 0x0005e40008019000 */
[----:B--2---:R-:W-:Y:S01]  /*ee90*/  NOP ;  /* 0x0000000000007918 */ /* 0x004fe20000000000 */
.L_x_109:
[----:B-1----:R-:W-:Y:S05]  /*eea0*/  BSYNC B0 ;  /* 0x0000000000007941 */ /* 0x002fea0003800000 */
.L_x_108:
[----:B------:R-:W-:Y:S01]  /*eeb0*/  ISETP.LT.OR P0, PT, R3, 0x1, !P3 ;  /* 0x000000010300780c */ /* 0x000fe20005f01670 */
[----:B------:R-:W-:-:S12]  /*eec0*/  BSSY B0, `(.L_x_113) ;  /* 0x0000037000007945 */ /* 0x000fd80003800000 */
[----:B------:R-:W-:Y:S05]  /*eed0*/  @P0 BRA `(.L_x_114) ;  /* 0x0000000000d40947 */ /* 0x000fea0003800000 */
[----:B------:R-:W1:Y:S01]  /*eee0*/  S2R R7, SR_CgaCtaId ;  /* 0x0000000000077919 */ /* 0x000e620000008800 */
[----:B------:R-:W-:-:S04]  /*eef0*/  MOV R4, 0x400 ;  /* 0x0000040000047802 */ /* 0x000fc80000000f00 */
[----:B-1----:R-:W-:Y:S01]  /*ef00*/  LEA R7, R7, R4, 0x18 ;  /* 0x0000000407077211 */ /* 0x002fe200078ec0ff */
[----:B------:R-:W-:-:S05]  /*ef10*/  IMAD.MOV.U32 R4, RZ, RZ, 0x1 ;  /* 0x00000001ff047424 */ /* 0x000fca00078e00ff */
[----:B------:R-:W-:-:S04]  /*ef20*/  SHF.L.U32 R4, R4, 0x1f, RZ ;  /* 0x0000001f04047819 */ /* 0x000fc800000006ff */
[----:B------:R-:W1:Y:S02]  /*ef30*/  SYNCS.PHASECHK.TRANS64.TRYWAIT P0, [R7+URZ+0x64420], R4 ;  /* 0x06442004070075a7 */ /* 0x000e64000800017f */
[----:B-1----:R-:W-:Y:S05]  /*ef40*/  @!P0 BRA `(.L_x_115) ;  /* 0x0000002400b08947 */ /* 0x002fea0003800000 */
.L_x_175:
[----:B------:R-:W-:Y:S01]  /*ef50*/  ULOP3.LUT UR4, UR5, 0x2, URZ, 0xfc, !UPT ;  /* 0x0000000205047892 */ /* 0x000fe2000f8efc3f */
[----:B-1----:R-:W-:-:S03]  /*ef60*/  @P2 IMAD.MOV.U32 R4, RZ, RZ, 0x8100 ;  /* 0x00008100ff042424 */ /* 0x002fc600078e00ff */
[----:B------:R-:W-:Y:S01]  /*ef70*/  UPRMT UR4, UR4, 0x9910, URZ ;  /* 0x0000991004047896 */ /* 0x000fe2000800003f */
[----:B------:R1:W-:Y:S03]  /*ef80*/  @P2 SYNCS.ARRIVE.TRANS64 RZ, [R7+URZ+0x64400], R4 ;  /* 0x0644000407ff29a7 */ /* 0x0003e6000800003f */
[----:B------:R-:W-:-:S06]  /*ef90*/  UISETP.NE.AND UP0, UPT, UR4, 0x2, UPT ;  /* 0x000000020400788c */ /* 0x000fcc000bf05270 */
[----:B------:R-:W-:-:S13]  /*efa0*/  PLOP3.LUT P0, PT, PT, PT, UP0, 0x80, 0x0 ;  /* 0x000000000000781c */ /* 0x000fda0003f0f008 */
[----:B-1----:R-:W-:Y:S05]  /*efb0*/  @P0 BRA `(.L_x_116) ;  /* 0x0000000000040947 */ /* 0x002fea0003800000 */
[----:B------:R-:W-:Y:S01]  /*efc0*/  BPT.TRAP 0x1 ;  /* 0x000000040000795c */ /* 0x000fe20000300000 */
.L_x_116:
[----:B------:R-:W-:-:S04]  /*efd0*/  LOP3.LUT P0, RZ, R0, 0x1f, RZ, 0xc0, !PT ;  /* 0x0000001f00ff7812 */ /* 0x000fc8000780c0ff */
[----:B------:R-:W-:-:S13]  /*efe0*/  PLOP3.LUT P0, PT, P0, P2, PT, 0x2a, 0x0 ;  /* 0x000000000000781c */ /* 0x000fda0000704572 */
[----:B------:R-:W-:Y:S05]  /*eff0*/  @P0 BRA `(.L_x_117) ;  /* 0x0000000000040947 */ /* 0x000fea0003800000 */
[----:B------:R-:W-:Y:S01]  /*f000*/  BPT.TRAP 0x1 ;  /* 0x000000040000795c */ /* 0x000fe20000300000 */
.L_x_117:
[----:B------:R-:W-:Y:S01]  /*f010*/  R2UR UR16, R7 ;  /* 0x00000000071072ca */ /* 0x000fe200000e0000 */
[----:B------:R-:W-:Y:S01]  /*f020*/  ULDC.64 UR6, c[0x0][0x198] ;  /* 0x0000660000067ab9 */ /* 0x000fe20000000a00 */
[----:B------:R-:W-:Y:S01]  /*f030*/  R2UR UR43, R2 ;  /* 0x00000000022b72ca */ /* 0x000fe200000e0000 */
[----:B------:R-:W-:Y:S01]  /*f040*/  UIADD3 UR6, UP0, UR6, 0xf0, URZ ;  /* 0x000000f006067890 */ /* 0x000fe2000ff1e03f */
[----:B------:R-:W-:Y:S01]  /*f050*/  UMOV UR8, 0x0 ;  /* 0x0000000000087882 */ /* 0x000fe20000000000 */
[----:B------:R-:W-:Y:S02]  /*f060*/  UMOV UR9, 0x10000000 ;  /* 0x1000000000097882 */ /* 0x000fe40000000000 */
[----:B------:R-:W-:Y:S01]  /*f070*/  UIADD3.X UR7, URZ, UR7, URZ, UP0, !UPT ;  /* 0x000000073f077290 */ /* 0x000fe200087fe43f */
[----:B------:R-:W-:Y:S01]  /*f080*/  UMOV UR42, URZ ;  /* 0x0000003f002a7c82 */ /* 0x000fe20008000000 */
[----:B------:R-:W-:Y:S01]  /*f090*/  UMOV UR34, 0x40 ;  /* 0x0000004000227882 */ /* 0x000fe20000000000 */
[----:B------:R-:W-:Y:S01]  /*f0a0*/  UMOV UR36, UR44 ;  /* 0x0000002c00247c82 */ /* 0x000fe20008000000 */
[----:B------:R-:W-:-:S02]  /*f0b0*/  UMOV UR37, UR45 ;  /* 0x0000002d00257c82 */ /* 0x000fc40008000000 */
[----:B------:R-:W-:Y:S02]  /*f0c0*/  UIADD3 UR40, UR16, 0x24000, URZ ;  /* 0x0002400010287890 */ /* 0x000fe4000fffe03f */
[----:B------:R-:W-:Y:S02]  /*f0d0*/  USHF.L.U32 UR43, UR43, 0x6, URZ ;  /* 0x000000062b2b7899 */ /* 0x000fe4000800063f */
[----:B------:R-:W-:Y:S02]  /*f0e0*/  UIADD3 UR41, UR16, 0x64400, URZ ;  /* 0x0006440010297890 */ /* 0x000fe4000fffe03f */
[----:B------:R-:W-:Y:S02]  /*f0f0*/  UIADD3 UR32, UR16, 0x26000, URZ ;  /* 0x0002600010207890 */ /* 0x000fe4000fffe03f */
[----:B------:R-:W-:Y:S02]  /*f100*/  UIADD3 UR24, UR16, 0x28000, URZ ;  /* 0x0002800010187890 */ /* 0x000fe4000fffe03f */
[----:B------:R-:W-:Y:S01]  /*f110*/  UIADD3 UR16, UR16, 0x2a000, URZ ;  /* 0x0002a00010107890 */ /* 0x000fe2000fffe03f */
        /* <DEDUP_REMOVED lines=11> */
[----:B------:R-:W-:Y:S01]  /*f1d0*/  UMOV UR17, UR41 ;  /* 0x0000002900117c82 */ /* 0x000fe20008000000 */
[----:B------:R-:W-:Y:S01]  /*f1e0*/  UMOV UR19, UR43 ;  /* 0x0000002b00137c82 */ /* 0x000fe20008000000 */
[----:B------:R1:W-:Y:S01]  /*f1f0*/  UTMALDG.4D [UR32], [UR6], desc[UR8] ;  /* 0x00000820060075b4 */ /* 0x0003e20008019000 */
[----:B------:R1:W-:Y:S01]  /*f200*/  UTMALDG.4D [UR24], [UR6], desc[UR8] ;  /* 0x00000818060075b4 */ /* 0x0003e20008019000 */
[----:B------:R1:W-:Y:S02]  /*f210*/  UTMALDG.4D [UR16], [UR6], desc[UR8] ;  /* 0x00000810060075b4 */ /* 0x0003e40008019000 */
[----:B-1----:R-:W-:Y:S01]  /*f220*/  NOP ;  /* 0x0000000000007918 */ /* 0x002fe20000000000 */
.L_x_114:
[----:B------:R-:W-:Y:S05]  /*f230*/  BSYNC B0 ;  /* 0x0000000000007941 */ /* 0x000fea0003800000 */
.L_x_113:
[----:B------:R-:W-:Y:S01]  /*f240*/  ISETP.LT.OR P0, PT, R3, 0x2, !P3 ;  /* 0x000000020300780c */ /* 0x000fe20005f01670 */
[----:B------:R-:W-:Y:S01]  /*f250*/  BSSY B0, `(.L_x_118) ;  /* 0x0000014000007945 */ /* 0x000fe20003800000 */
[----:B------:R-:W-:-:S11]  /*f260*/  IMAD.MOV.U32 R4, RZ, RZ, RZ ;  /* 0x000000ffff047224 */ /* 0x000fd600078e00ff */
[----:B------:R-:W-:Y:S05]  /*f270*/  @P0 BRA `(.L_x_119) ;  /* 0x0000000000440947 */ /* 0x000fea0003800000 */
[----:B------:R-:W1:Y:S01]  /*f280*/  S2UR UR6, SR_CgaCtaId ;  /* 0x00000000000679c3 */ /* 0x000e620000008800 */
[----:B------:R-:W-:Y:S01]  /*f290*/  R2UR UR18, R2 ;  /* 0x00000000021272ca */ /* 0x000fe200000e0000 */
[----:B------:R-:W-:Y:S01]  /*f2a0*/  UMOV UR4, 0x400 ;  /* 0x0000040000047882 */ /* 0x000fe20000000000 */
[----:B------:R-:W-:Y:S01]  /*f2b0*/  ULDC.64 UR8, c[0x0][0x198] ;  /* 0x0000660000087ab9 */ /* 0x000fe20000000a00 */
[----:B------:R-:W-:Y:S01]  /*f2c0*/  UMOV UR19, UR44 ;  /* 0x0000002c00137c82 */ /* 0x000fe20008000000 */
[----:B------:R-:W-:Y:S01]  /*f2d0*/  UMOV UR20, UR45 ;  /* 0x0000002d00147c82 */ /* 0x000fe20008000000 */
[----:B------:R-:W-:-:S08]  /*f2e0*/  IMAD.MOV.U32 R4, RZ, RZ, 0x1 ;  /* 0x00000001ff047424 */ /* 0x000fd000078e00ff */
[----:B------:R-:W-:Y:S02]  /*f2f0*/  USHF.L.U32 UR18, UR18, 0x6, URZ ;  /* 0x0000000612127899 */ /* 0x000fe4000800063f */
[----:B-1----:R-:W-:Y:S02]  /*f300*/  ULEA UR4, UR6, UR4, 0x18 ;  /* 0x0000000406047291 */ /* 0x002fe4000f8ec03f */
[----:B------:R-:W-:Y:S02]  /*f310*/  UIADD3 UR6, UP0, UR8, 0x4f0, URZ ;  /* 0x000004f008067890 */ /* 0x000fe4000ff1e03f */
[----:B------:R-:W-:Y:S02]  /*f320*/  UIADD3 UR16, UR4, 0x64000, URZ ;  /* 0x0006400004107890 */ /* 0x000fe4000fffe03f */
[----:B------:R-:W-:Y:S02]  /*f330*/  UIADD3 UR17, UR4, 0x64400, URZ ;  /* 0x0006440004117890 */ /* 0x000fe4000fffe03f */
[----:B------:R-:W-:Y:S01]  /*f340*/  UIADD3.X UR7, URZ, UR9, URZ, UP0, !UPT ;  /* 0x000000093f077290 */ /* 0x000fe200087fe43f */
[----:B------:R-:W-:-:S02]  /*f350*/  UMOV UR8, 0x0 ;  /* 0x0000000000087882 */ /* 0x000fc40000000000 */
[----:B------:R-:W-:-:S06]  /*f360*/  UMOV UR9, 0x10000000 ;  /* 0x1000000000097882 */ /* 0x000fcc0000000000 */
[----:B------:R1:W-:Y:S02]  /*f370*/  UTMALDG.3D [UR16], [UR6], desc[UR8] ;  /* 0x00000810060075b4 */ /* 0x0003e40008011000 */
[----:B-1----:R-:W-:Y:S01]  /*f380*/  NOP ;  /* 0x0000000000007918 */ /* 0x002fe20000000000 */
.L_x_119:
[----:B------:R-:W-:Y:S05]  /*f390*/  BSYNC B0 ;  /* 0x0000000000007941 */ /* 0x000fea0003800000 */
.L_x_118:
[----:B------:R-:W-:Y:S01]  /*f3a0*/  BSSY B0, `(.L_x_120) ;  /* 0x000003b000007945 */ /* 0x000fe20003800000 */
[----:B------:R-:W-:-:S03]  /*f3b0*/  IMAD.MOV.U32 R10, RZ, RZ, RZ ;  /* 0x000000ffff0a7224 */ /* 0x000fc600078e00ff */
[----:B------:R-:W-:Y:S05]  /*f3c0*/  @!P3 BRA `(.L_x_121) ;  /* 0x0000000000e0b947 */ /* 0x000fea0003800000 */
[----:B------:R-:W1:Y:S01]  /*f3d0*/  S2R R7, SR_CgaCtaId ;  /* 0x0000000000077919 */ /* 0x000e620000008800 */
[----:B------:R-:W-:-:S04]  /*f3e0*/  MOV R6, 0x400 ;  /* 0x0000040000067802 */ /* 0x000fc80000000f00 */
[----:B-1----:R-:W-:Y:S01]  /*f3f0*/  LEA R8, R7, R6, 0x18 ;  /* 0x0000000607087211 */ /* 0x002fe200078ec0ff */
[----:B------:R-:W-:-:S04]  /*f400*/  IMAD.MOV.U32 R7, RZ, RZ, 0x1 ;  /* 0x00000001ff077424 */ /* 0x000fc800078e00ff */
[----:B------:R-:W-:Y:S01]  /*f410*/  IMAD R6, R5, 0x8, R8 ;  /* 0x0000000805067824 */ /* 0x000fe200078e0208 */
[----:B------:R-:W-:-:S04]  /*f420*/  SHF.L.U32 R7, R7, 0x1f, RZ ;  /* 0x0000001f07077819 */ /* 0x000fc800000006ff */
[----:B------:R-:W1:Y:S02]  /*f430*/  SYNCS.PHASECHK.TRANS64.TRYWAIT P0, [R6+URZ+0x64460], R7 ;  /* 0x06446007060075a7 */ /* 0x000e64000800017f */
[----:B-1----:R-:W-:Y:S05]  /*f440*/  @!P0 BRA `(.L_x_122) ;  /* 0x0000002000848947 */ /* 0x002fea0003800000 */
.L_x_176:
        /* <DEDUP_REMOVED lines=8> */
.L_x_123:
[----:B------:R-:W-:-:S04]  /*f4d0*/  LOP3.LUT P0, RZ, R0, 0x1f, RZ, 0xc0, !PT ;  /* 0x0000001f00ff7812 */ /* 0x000fc8000780c0ff */
[----:B------:R-:W-:-:S13]  /*f4e0*/  PLOP3.LUT P0, PT, P0, P2, PT, 0x2a, 0x0 ;  /* 0x000000000000781c */ /* 0x000fda0000704572 */
[----:B------:R-:W-:Y:S05]  /*f4f0*/  @P0 BRA `(.L_x_124) ;  /* 0x0000000000040947 */ /* 0x000fea0003800000 */
[----:B------:R-:W-:Y:S01]  /*f500*/  BPT.TRAP 0x1 ;  /* 0x000000040000795c */ /* 0x000fe20000300000 */
.L_x_124:
[----:B------:R-:W-:Y:S01]  /*f510*/  R2UR UR4, R8 ;  /* 0x00000000080472ca */ /* 0x000fe200000e0000 */
[----:B------:R-:W-:Y:S01]  /*f520*/  ULDC.64 UR6, c[0x0][0x198] ;  /* 0x0000660000067ab9 */ /* 0x000fe20000000a00 */
[C---:B------:R-:W-:Y:S01]  /*f530*/  R2UR UR24, R5.reuse ;  /* 0x00000000051872ca */ /* 0x040fe200000e0000 */
[----:B------:R-:W-:Y:S01]  /*f540*/  UIADD3 UR6, UP0, UR6, 0x2f0, URZ ;  /* 0x000002f006067890 */ /* 0x000fe2000ff1e03f */
[----:B------:R-:W-:Y:S01]  /*f550*/  R2UR UR25, R6 ;  /* 0x00000000061972ca */ /* 0x000fe200000e0000 */
[----:B------:R-:W-:Y:S01]  /*f560*/  UMOV UR14, 0x0 ;  /* 0x00000000000e7882 */ /* 0x000fe20000000000 */
[----:B------:R-:W-:Y:S01]  /*f570*/  UMOV UR15, 0x10000000 ;  /* 0x10000000000f7882 */ /* 0x000fe20000000000 */
[----:B------:R-:W-:Y:S01]  /*f580*/  UIADD3.X UR7, URZ, UR7, URZ, UP0, !UPT ;  /* 0x000000073f077290 */ /* 0x000fe200087fe43f */
[----:B------:R-:W-:Y:S01]  /*f590*/  VIADD R5, R5, 0x1 ;  /* 0x0000000105057836 */ /* 0x000fe20000000000 */
[----:B------:R-:W-:Y:S01]  /*f5a0*/  UMOV UR26, URZ ;  /* 0x0000003f001a7c82 */ /* 0x000fe20008000000 */
[----:B------:R-:W-:Y:S01]  /*f5b0*/  UMOV UR27, UR11 ;  /* 0x0000000b001b7c82 */ /* 0x000fe20008000000 */
[----:B------:R-:W-:Y:S01]  /*f5c0*/  UMOV UR28, UR44 ;  /* 0x0000002c001c7c82 */ /* 0x000fe20008000000 */
[----:B------:R-:W-:Y:S01]  /*f5d0*/  UMOV UR29, UR45 ;  /* 0x0000002d001d7c82 */ /* 0x000fe20008000000 */
[----:B------:R-:W-:Y:S01]  /*f5e0*/  UMOV UR18, 0x40 ;  /* 0x0000004000127882 */ /* 0x000fe20000000000 */
[----:B------:R-:W-:Y:S01]  /*f5f0*/  UMOV UR19, UR11 ;  /* 0x0000000b00137c82 */ /* 0x000fe20008000000 */
[----:B------:R-:W-:Y:S01]  /*f600*/  ULEA UR24, UR24, UR4, 0xf ;  /* 0x0000000418187291 */ /* 0x000fe2000f8e783f */
[----:B------:R-:W-:Y:S01]  /*f610*/  IMAD.MOV.U32 R10, RZ, RZ, 0x40 ;  /* 0x00000040ff0a7424 */ /* 0x000fe200078e00ff */
[----:B------:R-:W-:-:S02]  /*f620*/  UIADD3 UR25, UR25, 0x64440, URZ ;  /* 0x0006444019197890 */ /* 0x000fc4000fffe03f */
        /* <DEDUP_REMOVED lines=17> */
[----:B-1----:R-:W-:Y:S01]  /*f740*/  NOP ;  /* 0x0000000000007918 */ /* 0x002fe20000000000 */
.L_x_121:
[----:B------:R-:W-:Y:S05]  /*f750*/  BSYNC B0 ;  /* 0x0000000000007941 */ /* 0x000fea0003800000 */
.L_x_120:
[----:B------:R-:W-:Y:S01]  /*f760*/  BSSY B0, `(.L_x_125) ;  /* 0x0000040000007945 */ /* 0x000fe20003800000 */
[----:B------:R-:W-:-:S03]  /*f770*/  IMAD.MOV.U32 R6, RZ, RZ, 0x1 ;  /* 0x00000001ff067424 */ /* 0x000fc600078e00ff */
[----:B------:R-:W-:Y:S05]  /*f780*/  @!P3 BRA `(.L_x_126) ;  /* 0x0000000000f4b947 */ /* 0x000fea0003800000 */
[----:B------:R-:W1:Y:S01]  /*f790*/  S2R R7, SR_CgaCtaId ;  /* 0x0000000000077919 */ /* 0x000e620000008800 */
[----:B------:R-:W-:Y:S01]  /*f7a0*/  MOV R6, 0x400 ;  /* 0x0000040000067802 */ /* 0x000fe20000000f00 */
[----:B------:R-:W-:-:S05]  /*f7b0*/  IMAD.MOV.U32 R8, RZ, RZ, 0x1 ;  /* 0x00000001ff087424 */ /* 0x000fca00078e00ff */
[----:B------:R-:W-:Y:S02]  /*f7c0*/  SHF.L.U32 R8, R8, 0x1f, RZ ;  /* 0x0000001f08087819 */ /* 0x000fe400000006ff */
[----:B-1----:R-:W-:-:S05]  /*f7d0*/  LEA R6, R7, R6, 0x18 ;  /* 0x0000000607067211 */ /* 0x002fca00078ec0ff */
[----:B------:R-:W-:-:S04]  /*f7e0*/  IMAD R7, R5, 0x8, R6 ;  /* 0x0000000805077824 */ /* 0x000fc800078e0206 */
[----:B------:R-:W1:Y:S02]  /*f7f0*/  SYNCS.PHASECHK.TRANS64.TRYWAIT P0, [R7+URZ+0x64460], R8 ;  /* 0x06446008070075a7 */ /* 0x000e64000800017f */
[----:B-1----:R-:W-:Y:S05]  /*f800*/  @!P0 BRA `(.L_x_127) ;  /* 0x0000001c00a88947 */ /* 0x002fea0003800000 */
.L_x_177:
        /* <DEDUP_REMOVED lines=8> */
.L_x_128:
[----:B------:R-:W-:-:S04]  /*f890*/  LOP3.LUT P0, RZ, R0, 0x1f, RZ, 0xc0, !PT ;  /* 0x0000001f00ff7812 */ /* 0x000fc8000780c0ff */
[----:B------:R-:W-:-:S13]  /*f8a0*/  PLOP3.LUT P0, PT, P0, P2, PT, 0x2a, 0x0 ;  /* 0x000000000000781c */ /* 0x000fda0000704572 */
[----:B------:R-:W-:Y:S05]  /*f8b0*/  @P0 BRA `(.L_x_129) ;  /* 0x0000000000040947 */ /* 0x000fea0003800000 */
[----:B------:R-:W-:Y:S01]  /*f8c0*/  BPT.TRAP 0x1 ;  /* 0x000000040000795c */ /* 0x000fe20000300000 */
.L_x_129:
[----:B------:R-:W-:Y:S01]  /*f8d0*/  R2UR UR4, R6 ;  /* 0x00000000060472ca */ /* 0x000fe200000e0000 */
[----:B------:R-:W-:Y:S01]  /*f8e0*/  ULDC.64 UR6, c[0x0][0x198] ;  /* 0x0000660000067ab9 */ /* 0x000fe20000000a00 */
[----:B------:R-:W-:Y:S01]  /*f8f0*/  R2UR UR32, R5 ;  /* 0x00000000052072ca */ /* 0x000fe200000e0000 */
[----:B------:R-:W-:Y:S01]  /*f900*/  UIADD3 UR6, UP0, UR6, 0x1f0, URZ ;  /* 0x000001f006067890 */ /* 0x000fe2000ff1e03f */
[----:B------:R-:W-:Y:S01]  /*f910*/  R2UR UR33, R7 ;  /* 0x00000000072172ca */ /* 0x000fe200000e0000 */
[----:B------:R-:W-:Y:S01]  /*f920*/  UMOV UR8, 0x0 ;  /* 0x0000000000087882 */ /* 0x000fe20000000000 */
[----:B------:R-:W-:Y:S01]  /*f930*/  R2UR UR35, R10 ;  /* 0x000000000a2372ca */ /* 0x000fe200000e0000 */
[----:B------:R-:W-:Y:S01]  /*f940*/  UIADD3.X UR7, URZ, UR7, URZ, UP0, !UPT ;  /* 0x000000073f077290 */ /* 0x000fe200087fe43f */
[----:B------:R-:W-:Y:S01]  /*f950*/  VIADD R5, R5, 0x1 ;  /* 0x0000000105057836 */ /* 0x000fe20000000000 */
[----:B------:R-:W-:Y:S01]  /*f960*/  UMOV UR9, 0x10000000 ;  /* 0x1000000000097882 */ /* 0x000fe20000000000 */
[----:B------:R-:W-:Y:S01]  /*f970*/  UMOV UR34, URZ ;  /* 0x0000003f00227c82 */ /* 0x000fe20008000000 */
[----:B------:R-:W-:Y:S01]  /*f980*/  UMOV UR36, UR44 ;  /* 0x0000002c00247c82 */ /* 0x000fe20008000000 */
[----:B------:R-:W-:Y:S01]  /*f990*/  UMOV UR37, UR45 ;  /* 0x0000002d00257c82 */ /* 0x000fe20008000000 */
[----:B------:R-:W-:Y:S01]  /*f9a0*/  UMOV UR26, 0x40 ;  /* 0x00000040001a7882 */ /* 0x000fe20000000000 */
[----:B------:R-:W-:Y:S01]  /*f9b0*/  UMOV UR28, UR44 ;  /* 0x0000002c001c7c82 */ /* 0x000fe20008000000 */
[----:B------:R-:W-:Y:S01]  /*f9c0*/  ULEA UR32, UR32, UR4, 0xf ;  /* 0x0000000420207291 */ /* 0x000fe2000f8e783f */
[C---:B------:R-:W-:Y:S01]  /*f9d0*/  ISETP.NE.AND P4, PT, R5.reuse, 0x4, PT ;  /* 0x000000040500780c */ /* 0x040fe20003f85270 */
[----:B------:R-:W-:Y:S01]  /*f9e0*/  UIADD3 UR33, UR33, 0x64440, URZ ;  /* 0x0006444021217890 */ /* 0x000fe2000fffe03f */
[C---:B------:R-:W-:Y:S01]  /*f9f0*/  ISETP.NE.AND P0, PT, R5.reuse, 0x4, PT ;  /* 0x000000040500780c */ /* 0x040fe20003f05270 */
[----:B------:R-:W-:Y:S01]  /*fa00*/  UIADD3 UR35, UR11, UR35, URZ ;  /* 0x000000230b237290 */ /* 0x000fe2000fffe03f */
[----:B------:R-:W-:Y:S01]  /*fa10*/  SEL R5, R5, RZ, P4 ;  /* 0x000000ff05057207 */ /* 0x000fe20002000000 */
[----:B------:R-:W-:Y:S01]  /*fa20*/  UIADD3 UR24, UR32, 0x2000, URZ ;  /* 0x0000200020187890 */ /* 0x000fe2000fffe03f */
[----:B------:R-:W-:Y:S01]  /*fa30*/  SEL R6, RZ, 0x1, !P0 ;  /* 0x00000001ff067807 */ /* 0x000fe20004000000 */
[----:B------:R-:W-:-:S02]  /*fa40*/  UIADD3 UR16, UR32, 0x4000, URZ ;  /* 0x0000400020107890 */ /* 0x000fc4000fffe03f */
        /* <DEDUP_REMOVED lines=17> */
.L_x_126:
[----:B------:R-:W-:Y:S05]  /*fb60*/  BSYNC B0 ;  /* 0x0000000000007941 */ /* 0x000fea0003800000 */
.L_x_125:
[----:B------:R-:W-:Y:S01]  /*fb70*/  ISETP.LT.OR P0, PT, R3, 0x3, !P3 ;  /* 0x000000030300780c */ /* 0x000fe20005f01670 */
[----:B------:R-:W-:-:S12]  /*fb80*/  BSSY B0, `(.L_x_130) ;  /* 0x000003a000007945 */ /* 0x000fd80003800000 */
[----:B------:R-:W-:Y:S05]  /*fb90*/  @P0 BRA `(.L_x_131) ;  /* 0x0000000000e00947 */ /* 0x000fea0003800000 */
        /* <DEDUP_REMOVED lines=8> */
.L_x_178:
        /* <DEDUP_REMOVED lines=8> */
.L_x_133:
[----:B------:R-:W-:-:S04]  /*fca0*/  LOP3.LUT P0, RZ, R0, 0x1f, RZ, 0xc0, !PT ;  /* 0x0000001f00ff7812 */ /* 0x000fc8000780c0ff */
[----:B------:R-:W-:-:S13]  /*fcb0*/  PLOP3.LUT P0, PT, P0, P2, PT, 0x2a, 0x0 ;  /* 0x000000000000781c */ /* 0x000fda0000704572 */
[----:B------:R-:W-:Y:S05]  /*fcc0*/  @P0 BRA `(.L_x_134) ;  /* 0x0000000000040947 */ /* 0x000fea0003800000 */
[----:B------:R-:W-:Y:S01]  /*fcd0*/  BPT.TRAP 0x1 ;  /* 0x000000040000795c */ /* 0x000fe20000300000 */
.L_x_134:
[----:B------:R-:W-:Y:S01]  /*fce0*/  IMAD R9, R4, 0x8000, R9 ;  /* 0x0000800004097824 */ /* 0x000fe200078e0209 */
[----:B------:R-:W-:Y:S01]  /*fcf0*/  R2UR UR33, R7 ;  /* 0x00000000072172ca */ /* 0x000fe200000e0000 */
[----:B------:R-:W-:Y:S01]  /*fd00*/  ULDC.64 UR6, c[0x0][0x198] ;  /* 0x0000660000067ab9 */ /* 0x000fe20000000a00 */
[----:B------:R-:W-:Y:S01]  /*fd10*/  R2UR UR35, R2 ;  /* 0x00000000022372ca */ /* 0x000fe200000e0000 */
[----:B------:R-:W-:Y:S01]  /*fd20*/  UIADD3 UR6, UP0, UR6, 0x3f0, URZ ;  /* 0x000003f006067890 */ /* 0x000fe2000ff1e03f */
[----:B------:R-:W-:Y:S01]  /*fd30*/  R2UR UR40, R9 ;  /* 0x00000000092872ca */ /* 0x000fe200000e0000 */
[----:B------:R-:W-:Y:S01]  /*fd40*/  UMOV UR8, 0x0 ;  /* 0x0000000000087882 */ /* 0x000fe20000000000 */
[----:B------:R-:W-:Y:S01]  /*fd50*/  UMOV UR9, 0x10000000 ;  /* 0x1000000000097882 */ /* 0x000fe20000000000 */
[----:B------:R-:W-:Y:S01]  /*fd60*/  UIADD3.X UR7, URZ, UR7, URZ, UP0, !UPT ;  /* 0x000000073f077290 */ /* 0x000fe200087fe43f */
[----:B------:R-:W-:Y:S01]  /*fd70*/  UMOV UR34, URZ ;  /* 0x0000003f00227c82 */ /* 0x000fe20008000000 */
[----:B------:R-:W-:Y:S01]  /*fd80*/  UMOV UR36, UR44 ;  /* 0x0000002c00247c82 */ /* 0x000fe20008000000 */
[----:B------:R-:W-:Y:S01]  /*fd90*/  UMOV UR37, UR45 ;  /* 0x0000002d00257c82 */ /* 0x000fe20008000000 */
[----:B------:R-:W-:-:S02]  /*fda0*/  UMOV UR26, 0x40 ;  /* 0x00000040001a7882 */ /* 0x000fc40000000000 */
        /* <DEDUP_REMOVED lines=23> */
.L_x_131:
[----:B------:R-:W-:Y:S05]  /*ff20*/  BSYNC B0 ;  /* 0x0000000000007941 */ /* 0x000fea0003800000 */
.L_x_130:
[----:B------:R-:W-:Y:S01]  /*ff30*/  ISETP.LT.OR P0, PT, R3, 0x4, !P3 ;  /* 0x000000040300780c */ /* 0x000fe20005f01670 */
[----:B------:R-:W-:-:S12]  /*ff40*/  BSSY B0, `(.L_x_135) ;  /* 0x0000018000007945 */ /* 0x000fd80003800000 */
[----:B------:R-:W-:Y:S05]  /*ff50*/  @P0 BRA `(.L_x_136) ;  /* 0x0000000000580947 */ /* 0x000fea0003800000 */
[----:B------:R-:W1:Y:S01]  /*ff60*/  S2R R8, SR_CgaCtaId ;  /* 0x0000000000087919 */ /* 0x000e620000008800 */
[----:B------:R-:W-:Y:S01]  /*ff70*/  MOV R7, 0x400 ;  /* 0x0000040000077802 */ /* 0x000fe20000000f00 */
[----:B------:R-:W-:Y:S01]  /*ff80*/  ULDC.64 UR6, c[0x0][0x198] ;  /* 0x0000660000067ab9 */ /* 0x000fe20000000a00 */
[C---:B------:R-:W-:Y:S01]  /*ff90*/  R2UR UR18, R2.reuse ;  /* 0x00000000021272ca */ /* 0x040fe200000e0000 */
[----:B------:R-:W-:Y:S01]  /*ffa0*/  UIADD3 UR6, UP0, UR6, 0x5f0, URZ ;  /* 0x000005f006067890 */ /* 0x000fe2000ff1e03f */
[----:B------:R-:W-:Y:S01]  /*ffb0*/  VIADD R2, R2, 0x1 ;  /* 0x0000000102027836 */ /* 0x000fe20000000000 */
[----:B------:R-:W-:Y:S01]  /*ffc0*/  UMOV UR8, 0x0 ;  /* 0x0000000000087882 */ /* 0x000fe20000000000 */
[----:B------:R-:W-:Y:S01]  /*ffd0*/  UMOV UR9, 0x10000000 ;  /* 0x1000000000097882 */ /* 0x000fe20000000000 */
[----:B------:R-:W-:Y:S01]  /*ffe0*/  UIADD3.X UR7, URZ, UR7, URZ, UP0, !UPT ;  /* 0x000000073f077290 */ /* 0x000fe200087fe43f */
[----:B------:R-:W-:Y:S01]  /*fff0*/  UMOV UR19, UR44 ;  /* 0x0000002c00137c82 */ /* 0x000fe20008000000 */
[----:B------:R-:W-:-:S06]  /*10000*/  UMOV UR20, UR45 ;  /* 0x0000002d00147c82 */ /* 0x000fcc0008000000 */
[----:B------:R-:W-:Y:S01]  /*10010*/  USHF.L.U32 UR18, UR18, 0x6, URZ ;  /* 0x0000000612127899 */ /* 0x000fe2000800063f */
[----:B-1----:R-:W-:-:S05]  /*10020*/  LEA R7, R8, R7, 0x18 ;  /* 0x0000000708077211 */ /* 0x002fca00078ec0ff */
[C-C-:B------:R-:W-:Y:S02]  /*10030*/  IMAD R8, R4.reuse, 0x8, R7.reuse ;  /* 0x0000000804087824 */ /* 0x140fe400078e0207 */
[C---:B------:R-:W-:Y:S02]  /*10040*/  IMAD R7, R4.reuse, 0x100, R7 ;  /* 0x0000010004077824 */ /* 0x040fe400078e0207 */
[----:B------:R-:W-:Y:S01]  /*10050*/  VIADD R4, R4, 0x1 ;  /* 0x0000000104047836 */ /* 0x000fe20000000000 */
[----:B------:R-:W-:Y:S02]  /*10060*/  R2UR UR17, R8 ;  /* 0x00000000081172ca */ /* 0x000fe400000e0000 */
[----:B------:R-:W-:-:S11]  /*10070*/  R2UR UR16, R7 ;  /* 0x00000000071072ca */ /* 0x000fd600000e0000 */
[----:B------:R-:W-:Y:S02]  /*10080*/  UIADD3 UR17, UR17, 0x64400, URZ ;  /* 0x0006440011117890 */ /* 0x000fe4000fffe03f */
[----:B------:R-:W-:-:S09]  /*10090*/  UIADD3 UR16, UR16, 0x64000, URZ ;  /* 0x0006400010107890 */ /* 0x000fd2000fffe03f */
[----:B------:R1:W-:Y:S02]  /*100a0*/  UTMALDG.3D [UR16], [UR6], desc[UR8] ;  /* 0x00000810060075b4 */ /* 0x0003e40008011000 */
[----:B-1----:R-:W-:Y:S01]  /*100b0*/  NOP ;  /* 0x0000000000007918 */ /* 0x002fe20000000000 */
.L_x_136:
[----:B------:R-:W-:Y:S05]  /*100c0*/  BSYNC B0 ;  /* 0x0000000000007941 */ /* 0x000fea0003800000 */
.L_x_135:
[----:B------:R-:W-:Y:S04]  /*100d0*/  BSSY B0, `(.L_x_137) ;  /* 0x0000039000007945 */ /* 0x000fe80003800000 */
[----:B------:R-:W-:Y:S05]  /*100e0*/  @!P3 BRA `(.L_x_138) ;  /* 0x0000000000dcb947 */ /* 0x000fea0003800000 */
[----:B------:R-:W1:Y:S01]  /*100f0*/  S2R R8, SR_CgaCtaId ;  /* 0x0000000000087919 */ /* 0x000e620000008800 */
[----:B------:R-:W-:Y:S02]  /*10100*/  MOV R7, 0x400 ;  /* 0x0000040000077802 */ /* 0x000fe40000000f00 */
[----:B------:R-:W-:Y:S02]  /*10110*/  SHF.L.U32 R6, R6, 0x1f, RZ ;  /* 0x0000001f06067819 */ /* 0x000fe400000006ff */
[----:B-1----:R-:W-:-:S05]  /*10120*/  LEA R8, R8, R7, 0x18 ;  /* 0x0000000708087211 */ /* 0x002fca00078ec0ff */
[----:B------:R-:W-:-:S04]  /*10130*/  IMAD R7, R5, 0x8, R8 ;  /* 0x0000000805077824 */ /* 0x000fc800078e0208 */
[----:B------:R-:W1:Y:S02]  /*10140*/  SYNCS.PHASECHK.TRANS64.TRYWAIT P0, [R7+URZ+0x64460], R6 ;  /* 0x06446006070075a7 */ /* 0x000e64000800017f */
[----:B-1----:R-:W-:Y:S05]  /*10150*/  @!P0 BRA `(.L_x_139) ;  /* 0x00000014007c8947 */ /* 0x002fea0003800000 */
.L_x_179:
        /* <DEDUP_REMOVED lines=8> */
.L_x_140:
[----:B------:R-:W-:-:S04]  /*101e0*/  LOP3.LUT P0, RZ, R0, 0x1f, RZ, 0xc0, !PT ;  /* 0x0000001f00ff7812 */ /* 0x000fc8000780c0ff */
[----:B------:R-:W-:-:S13]  /*101f0*/  PLOP3.LUT P0, PT, P0, P2, PT, 0x2a, 0x0 ;  /* 0x000000000000781c */ /* 0x000fda0000704572 */
[----:B------:R-:W-:Y:S05]  /*10200*/  @P0 BRA `(.L_x_141) ;  /* 0x0000000000040947 */ /* 0x000fea0003800000 */
[----:B------:R-:W-:Y:S01]  /*10210*/  BPT.TRAP 0x1 ;  /* 0x000000040000795c */ /* 0x000fe20000300000 */
.L_x_141:
        /* <DEDUP_REMOVED lines=8> */
[----:B------:R-:W-:Y:S01]  /*102a0*/  UMOV UR9, 0x10000000 ;  /* 0x1000000000097882 */ /* 0x000fe20000000000 */
[----:B------:R-:W-:Y:S01]  /*102b0*/  UMOV UR34, URZ ;  /* 0x0000003f00227c82 */ /* 0x000fe20008000000 */
[----:B------:R-:W-:Y:S01]  /*102c0*/  UMOV UR36, UR44 ;  /* 0x0000002c00247c82 */ /* 0x000fe20008000000 */
[----:B------:R-:W-:Y:S01]  /*102d0*/  UMOV UR37, UR45 ;  /* 0x0000002d00257c82 */ /* 0x000fe20008000000 */
[----:B------:R-:W-:Y:S01]  /*102e0*/  UMOV UR26, 0x40 ;  /* 0x00000040001a7882 */ /* 0x000fe20000000000 */
[----:B------:R-:W-:-:S02]  /*102f0*/  UMOV UR28, UR44 ;  /* 0x0000002c001c7c82 */ /* 0x000fc40008000000 */
[----:B------:R-:W-:Y:S02]  /*10300*/  ULEA UR32, UR32, UR4, 0xf ;  /* 0x0000000420207291 */ /* 0x000fe4000f8e783f */
[----:B------:R-:W-:Y:S02]  /*10310*/  UIADD3 UR33, UR33, 0x64440, URZ ;  /* 0x0006444021217890 */ /* 0x000fe4000fffe03f */
[----:B------:R-:W-:Y:S02]  /*10320*/  UIADD3 UR35, UR11, UR35, URZ ;  /* 0x000000230b237290 */ /* 0x000fe4000fffe03f */
        /* <DEDUP_REMOVED lines=19> */
.L_x_138:
[----:B------:R-:W-:Y:S05]  /*10460*/  BSYNC B0 ;  /* 0x0000000000007941 */ /* 0x000fea0003800000 */
.L_x_137:
[----:B------:R-:W-:-:S13]  /*10470*/  ISETP.GE.AND P0, PT, R3, 0x5, PT ;  /* 0x000000050300780c */ /* 0x000fda0003f06270 */
[----:B------:R-:W-:Y:S05]  /*10480*/  @!P0 EXIT ;  /* 0x000000000000894d */ /* 0x000fea0003800000 */
[----:B------:R-:W-:Y:S01]  /*10490*/  IMAD.U32 R6, RZ, RZ, UR5 ;  /* 0x00000005ff067e24 */ /* 0x000fe2000f8e00ff */
[----:B------:R-:W-:Y:S01]  /*104a0*/  LOP3.LUT P0, RZ, R0, 0x1f, RZ, 0xc0, !PT ;  /* 0x0000001f00ff7812 */ /* 0x000fe2000780c0ff */
[----:B------:R-:W-:Y:S01]  /*104b0*/  BSSY B0, `(.L_x_142) ;  /* 0x00000c1000007945 */ /* 0x000fe20003800000 */
[----:B------:R-:W-:Y:S02]  /*104c0*/  IMAD.MOV.U32 R0, RZ, RZ, 0x1 ;  /* 0x00000001ff007424 */ /* 0x000fe400078e00ff */
[----:B------:R-:W-:Y:S02]  /*104d0*/  PLOP3.LUT P0, PT, P0, P2, PT, 0x2a, 0x0 ;  /* 0x000000000000781c */ /* 0x000fe40000704572 */
[----:B------:R-:W-:-:S11]  /*104e0*/  LOP3.LUT R6, R6, 0x2, RZ, 0xfc, !PT ;  /* 0x0000000206067812 */ /* 0x000fd600078efcff */
.L_x_161:
[C---:B------:R-:W-:Y:S01]  /*104f0*/  ISETP.GE.AND P4, PT, R3.reuse, 0x5, PT ;  /* 0x000000050300780c */ /* 0x040fe20003f86270 */
[----:B------:R-:W-:Y:S01]  /*10500*/  BSSY B1, `(.L_x_143) ;  /* 0x000000f000017945 */ /* 0x000fe20003800000 */
[----:B------:R-:W-:-:S11]  /*10510*/  VIADD R5, R3, 0xfffffffc ;  /* 0xfffffffc03057836 */ /* 0x000fd60000000000 */
[----:B------:R-:W-:Y:S05]  /*10520*/  @!P4 BRA `(.L_x_144) ;  /* 0x000000000030c947 */ /* 0x000fea0003800000 */
[----:B------:R-:W-:-:S07]  /*10530*/  IMAD.SHL.U32 R3, R2, 0x40, RZ ;  /* 0x0000004002037824 */ /* 0x000fce00078e00ff */
.L_x_146:
[----:B------:R-:W-:Y:S02]  /*10540*/  VIADD R3, R3, 0x40 ;  /* 0x0000004003037836 */ /* 0x000fe40000000000 */
[----:B------:R-:W-:-:S03]  /*10550*/  IMAD.MOV.U32 R7, RZ, RZ, R5 ;  /* 0x000000ffff077224 */ /* 0x000fc600078e0005 */
[----:B------:R-:W-:-:S13]  /*10560*/  ISETP.LT.AND P4, PT, R3, UR11, PT ;  /* 0x0000000b03007c0c */ /* 0x000fda000bf81270 */
[----:B------:R-:W-:Y:S05]  /*10570*/  @!P4 BRA `(.L_x_145) ;  /* 0x000000000018c947 */ /* 0x000fea0003800000 */
[----:B------:R-:W-:Y:S01]  /*10580*/  ISETP.GT.AND P4, PT, R7, 0x4, PT ;  /* 0x000000040700780c */ /* 0x000fe20003f84270 */
[----:B------:R-:W-:Y:S02]  /*10590*/  VIADD R2, R2, 0x1 ;  /* 0x0000000102027836 */ /* 0x000fe40000000000 */
[----:B------:R-:W-:-:S10]  /*105a0*/  VIADD R5, R5, 0xfffffffc ;  /* 0xfffffffc05057836 */ /* 0x000fd40000000000 */
[----:B------:R-:W-:Y:S05]  /*105b0*/  @P4 BRA `(.L_x_146) ;  /* 0xfffffffc00e04947 */ /* 0x000fea000383ffff */
[----:B------:R-:W-:Y:S01]  /*105c0*/  IMAD.MOV.U32 R3, RZ, RZ, R7 ;  /* 0x000000ffff037224 */ /* 0x000fe200078e0007 */
[----:B------:R-:W-:Y:S06]  /*105d0*/  BRA `(.L_x_144) ;  /* 0x0000000000047947 */ /* 0x000fec0003800000 */
.L_x_145:
[----:B------:R-:W-:-:S07]  /*105e0*/  VIADD R3, R5, 0x4 ;  /* 0x0000000405037836 */ /* 0x000fce0000000000 */
.L_x_144:
[----:B------:R-:W-:Y:S05]  /*105f0*/  BSYNC B1 ;  /* 0x0000000000017941 */ /* 0x000fea0003800000 */
.L_x_143:
[----:B------:R-:W-:Y:S01]  /*10600*/  ISETP.LT.OR P4, PT, R3, 0x5, !P3 ;  /* 0x000000050300780c */ /* 0x000fe20005f81670 */
[----:B------:R-:W-:-:S12]  /*10610*/  BSSY B1, `(.L_x_147) ;  /* 0x0000035000017945 */ /* 0x000fd80003800000 */
[----:B------:R-:W-:Y:S05]  /*10620*/  @P4 BRA `(.L_x_148) ;  /* 0x0000000000cc4947 */ /* 0x000fea0003800000 */
[----:B------:R-:W1:Y:S01]  /*10630*/  S2R R8, SR_CgaCtaId ;  /* 0x0000000000087919 */ /* 0x000e620000008800 */
[----:B------:R-:W-:-:S04]  /*10640*/  MOV R7, 0x400 ;  /* 0x0000040000077802 */ /* 0x000fc80000000f00 */
[----:B-1----:R-:W-:Y:S02]  /*10650*/  LEA R9, R8, R7, 0x18 ;  /* 0x0000000708097211 */ /* 0x002fe400078ec0ff */
[----:B------:R-:W-:-:S03]  /*10660*/  SHF.L.U32 R7, R0, 0x1f, RZ ;  /* 0x0000001f00077819 */ /* 0x000fc600000006ff */
[----:B------:R-:W-:-:S04]  /*10670*/  IMAD R8, R4, 0x8, R9 ;  /* 0x0000000804087824 */ /* 0x000fc800078e0209 */
[----:B------:R-:W1:Y:S02]  /*10680*/  SYNCS.PHASECHK.TRANS64.TRYWAIT P4, [R8+URZ+0x64420], R7 ;  /* 0x06442007080075a7 */ /* 0x000e64000808017f */
[----:B-1----:R-:W-:Y:S05]  /*10690*/  @!P4 BRA `(.L_x_149) ;  /* 0x000000100040c947 */ /* 0x002fea0003800000 */
.L_x_180:
[----:B-1----:R-:W-:-:S04]  /*106a0*/  @P2 IMAD.MOV.U32 R7, RZ, RZ, 0x8100 ;  /* 0x00008100ff072424 */ /* 0x002fc800078e00ff */
[----:B------:R1:W-:Y:S02]  /*106b0*/  @P2 SYNCS.ARRIVE.TRANS64 RZ, [R8+URZ+0x64400], R7 ;  /* 0x0644000708ff29a7 */ /* 0x0003e4000800003f */
[----:B-1----:R-:W-:-:S04]  /*106c0*/  PRMT R7, R6, 0x9910, RZ ;  /* 0x0000991006077816 */ /* 0x002fc800000000ff */
[----:B------:R-:W-:-:S13]  /*106d0*/  ISETP.NE.AND P4, PT, R7, 0x2, PT ;  /* 0x000000020700780c */ /* 0x000fda0003f85270 */
[----:B------:R-:W-:Y:S05]  /*106e0*/  @P4 BRA `(.L_x_150) ;  /* 0x0000000000044947 */ /* 0x000fea0003800000 */
[----:B------:R-:W-:Y:S01]  /*106f0*/  BPT.TRAP 0x1 ;  /* 0x000000040000795c */ /* 0x000fe20000300000 */
.L_x_150:
[----:B------:R-:W-:Y:S05]  /*10700*/  @P0 BRA `(.L_x_151) ;  /* 0x0000000000040947 */ /* 0x000fea0003800000 */
[----:B------:R-:W-:Y:S01]  /*10710*/  BPT.TRAP 0x1 ;  /* 0x000000040000795c */ /* 0x000fe20000300000 */
.L_x_151:
        /* <DEDUP_REMOVED lines=36> */
.L_x_148:
[----:B------:R-:W-:Y:S05]  /*10960*/  BSYNC B1 ;  /* 0x0000000000017941 */ /* 0x000fea0003800000 */
.L_x_147:
[C---:B------:R-:W-:Y:S01]  /*10970*/  ISETP.LT.OR P4, PT, R3.reuse, 0x6, !P3 ;  /* 0x000000060300780c */ /* 0x040fe20005f81670 */
[----:B------:R-:W-:Y:S01]  /*10980*/  BSSY B1, `(.L_x_152) ;  /* 0x000001c000017945 */ /* 0x000fe20003800000 */
[----:B------:R-:W-:-:S11]  /*10990*/  ISETP.LT.OR P5, PT, R3, 0x7, !P3 ;  /* 0x000000070300780c */ /* 0x000fd60005fa1670 */
[----:B------:R-:W-:Y:S05]  /*109a0*/  @P4 BRA `(.L_x_153) ;  /* 0x0000000000644947 */ /* 0x000fea0003800000 */
[----:B------:R-:W1:Y:S01]  /*109b0*/  S2R R8, SR_CgaCtaId ;  /* 0x0000000000087919 */ /* 0x000e620000008800 */
[----:B------:R-:W-:Y:S01]  /*109c0*/  MOV R7, 0x400 ;  /* 0x0000040000077802 */ /* 0x000fe20000000f00 */
[----:B------:R-:W-:Y:S01]  /*109d0*/  ULDC.64 UR6, c[0x0][0x198] ;  /* 0x0000660000067ab9 */ /* 0x000fe20000000a00 */
[----:B------:R-:W-:Y:S01]  /*109e0*/  R2UR UR18, R2 ;  /* 0x00000000021272ca */ /* 0x000fe200000e0000 */
[----:B------:R-:W-:Y:S01]  /*109f0*/  UIADD3 UR6, UP0, UR6, 0x4f0, URZ ;  /* 0x000004f006067890 */ /* 0x000fe2000ff1e03f */
[----:B------:R-:W-:Y:S01]  /*10a00*/  UMOV UR8, 0x0 ;  /* 0x0000000000087882 */ /* 0x000fe20000000000 */
[----:B------:R-:W-:Y:S02]  /*10a10*/  UMOV UR9, 0x10000000 ;  /* 0x1000000000097882 */ /* 0x000fe40000000000 */
        /* <DEDUP_REMOVED lines=9> */
[----:B------:R-:W-:Y:S02]  /*10ab0*/  R2UR UR16, R7 ;  /* 0x00000000071072ca */ /* 0x000fe400000e0000 */
[----:B------:R-:W-:-:S04]  /*10ac0*/  ISETP.NE.AND P4, PT, R4, 0x4, PT ;  /* 0x000000040400780c */ /* 0x000fc80003f85270 */
[----:B------:R-:W-:Y:S02]  /*10ad0*/  SEL R7, RZ, 0x1, P4 ;  /* 0x00000001ff077807 */ /* 0x000fe40002000000 */
[----:B------:R-:W-:Y:S02]  /*10ae0*/  SEL R4, R4, RZ, P4 ;  /* 0x000000ff04047207 */ /* 0x000fe40002000000 */
[----:B------:R-:W-:Y:S01]  /*10af0*/  LOP3.LUT R0, R0, R7, RZ, 0x3c, !PT ;  /* 0x0000000700007212 */ /* 0x000fe200078e3cff */
[----:B------:R-:W-:Y:S02]  /*10b00*/  UIADD3 UR17, UR17, 0x64400, URZ ;  /* 0x0006440011117890 */ /* 0x000fe4000fffe03f */
[----:B------:R-:W-:-:S09]  /*10b10*/  UIADD3 UR16, UR16, 0x64000, URZ ;  /* 0x0006400010107890 */ /* 0x000fd2000fffe03f */
[----:B------:R1:W-:Y:S02]  /*10b20*/  UTMALDG.3D [UR16], [UR6], desc[UR8] ;  /* 0x00000810060075b4 */ /* 0x0003e40008011000 */
[----:B-1----:R-:W-:Y:S01]  /*10b30*/  NOP ;  /* 0x0000000000007918 */ /* 0x002fe20000000000 */
.L_x_153:
[----:B------:R-:W-:Y:S05]  /*10b40*/  BSYNC B1 ;  /* 0x0000000000017941 */ /* 0x000fea0003800000 */
.L_x_152:
[----:B------:R-:W-:Y:S04]  /*10b50*/  BSSY B1, `(.L_x_154) ;  /* 0x0000035000017945 */ /* 0x000fe80003800000 */
[----:B------:R-:W-:Y:S05]  /*10b60*/  @P5 BRA `(.L_x_155) ;  /* 0x0000000000cc5947 */ /* 0x000fea0003800000 */
[----:B------:R-:W1:Y:S01]  /*10b70*/  S2R R8, SR_CgaCtaId ;  /* 0x0000000000087919 */ /* 0x000e620000008800 */
[----:B------:R-:W-:Y:S02]  /*10b80*/  MOV R7, 0x400 ;  /* 0x0000040000077802 */ /* 0x000fe40000000f00 */
[----:B------:R-:W-:Y:S02]  /*10b90*/  SHF.L.U32 R9, R0, 0x1f, RZ ;  /* 0x0000001f00097819 */ /* 0x000fe400000006ff */
[----:B-1----:R-:W-:-:S05]  /*10ba0*/  LEA R7, R8, R7, 0x18 ;  /* 0x0000000708077211 */ /* 0x002fca00078ec0ff */
[----:B------:R-:W-:-:S04]  /*10bb0*/  IMAD R8, R4, 0x8, R7 ;  /* 0x0000000804087824 */ /* 0x000fc800078e0207 */
[----:B------:R-:W1:Y:S02]  /*10bc0*/  SYNCS.PHASECHK.TRANS64.TRYWAIT P4, [R8+URZ+0x64420], R9 ;  /* 0x06442009080075a7 */ /* 0x000e64000808017f */
[----:B-1----:R-:W-:Y:S05]  /*10bd0*/  @!P4 BRA `(.L_x_156) ;  /* 0x0000000c0004c947 */ /* 0x002fea0003800000 */
.L_x_181:
[----:B-1----:R-:W-:-:S04]  /*10be0*/  @P1 IMAD.MOV.U32 R9, RZ, RZ, 0x8100 ;  /* 0x00008100ff091424 */ /* 0x002fc800078e00ff */
[----:B------:R1:W-:Y:S02]  /*10bf0*/  @P1 SYNCS.ARRIVE.TRANS64 RZ, [R8+URZ+0x64400], R9 ;  /* 0x0644000908ff19a7 */ /* 0x0003e4000800003f */
[----:B-1----:R-:W-:-:S04]  /*10c00*/  PRMT R9, R6, 0x9910, RZ ;  /* 0x0000991006097816 */ /* 0x002fc800000000ff */
[----:B------:R-:W-:-:S13]  /*10c10*/  ISETP.NE.AND P4, PT, R9, 0x2, PT ;  /* 0x000000020900780c */ /* 0x000fda0003f85270 */
[----:B------:R-:W-:Y:S05]  /*10c20*/  @P4 BRA `(.L_x_157) ;  /* 0x0000000000044947 */ /* 0x000fea0003800000 */
[----:B------:R-:W-:Y:S01]  /*10c30*/  BPT.TRAP 0x1 ;  /* 0x000000040000795c */ /* 0x000fe20000300000 */
.L_x_157:
[----:B------:R-:W-:Y:S05]  /*10c40*/  @P0 BRA `(.L_x_158) ;  /* 0x0000000000040947 */ /* 0x000fea0003800000 */
[----:B------:R-:W-:Y:S01]  /*10c50*/  BPT.TRAP 0x1 ;  /* 0x000000040000795c */ /* 0x000fe20000300000 */
.L_x_158:
        /* <DEDUP_REMOVED lines=36> */
.L_x_155:
[----:B------:R-:W-:Y:S05]  /*10ea0*/  BSYNC B1 ;  /* 0x0000000000017941 */ /* 0x000fea0003800000 */
.L_x_154:
        /* <DEDUP_REMOVED lines=29> */
.L_x_160:
[----:B------:R-:W-:Y:S05]  /*11080*/  BSYNC B1 ;  /* 0x0000000000017941 */ /* 0x000fea0003800000 */
.L_x_159:
[----:B------:R-:W-:Y:S01]  /*11090*/  ISETP.GT.AND P4, PT, R5, 0x4, PT ;  /* 0x000000040500780c */ /* 0x000fe20003f84270 */
[----:B------:R-:W-:-:S12]  /*110a0*/  IMAD.MOV.U32 R3, RZ, RZ, R5 ;  /* 0x000000ffff037224 */ /* 0x000fd800078e0005 */
[----:B------:R-:W-:Y:S05]  /*110b0*/  @P4 BRA `(.L_x_161) ;  /* 0xfffffff4000c4947 */ /* 0x000fea000383ffff */
[----:B------:R-:W-:Y:S05]  /*110c0*/  BSYNC B0 ;  /* 0x0000000000007941 */ /* 0x000fea0003800000 */
.L_x_142:
[----:B------:R-:W-:Y:S05]  /*110d0*/  EXIT ;  /* 0x000000000000794d */ /* 0x000fea0003800000 */
.L_x_15:
[----:B--2---:R-:W-:-:S04]  /*110e0*/  IMAD.U32 R3, RZ, RZ, UR9 ;  /* 0x00000009ff037e24 */ /* 0x004fc8000f8e00ff */
[----:B------:R2:W3:Y:S03]  /*110f0*/  SYNCS.PHASECHK.TRANS64.TRYWAIT P1, [R3+URZ+0x64440], R2 ;  /* 0x06444002030075a7 */ /* 0x0004e6000802017f */
[----:B---3--:R-:W-:Y:S05]  /*11100*/  @!P1 NANOSLEEP.SYNCS 0x989680 ;  /* 0x009896800000995d */ /* 0x008fea0003900000 */
[----:B------:R-:W3:Y:S02]  /*11110*/  @!P1 SYNCS.PHASECHK.TRANS64 P1, [R3+URZ+0x64440], R2 ;  /* 0x06444002030095a7 */ /* 0x000ee4000802007f */
[----:B---3--:R-:W-:Y:S05]  /*11120*/  @!P1 BRA `(.L_x_15) ;  /* 0xfffffffc00ec9947 */ /* 0x008fea000383ffff */
[----:B------:R-:W-:Y:S05]  /*11130*/  BRA `(.L_x_162) ;  /* 0xfffffefc004c7947 */ /* 0x000fea000383ffff */
.L_x_17:
[----:B--2---:R-:W-:-:S04]  /*11140*/  IMAD.U32 R3, RZ, RZ, UR9 ;  /* 0x00000009ff037e24 */ /* 0x004fc8000f8e00ff */
[----:B------:R2:W3:Y:S03]  /*11150*/  SYNCS.PHASECHK.TRANS64.TRYWAIT P1, [R3+URZ+0x64448], R2 ;  /* 0x06444802030075a7 */ /* 0x0004e6000802017f */
[----:B---3--:R-:W-:Y:S05]  /*11160*/  @!P1 NANOSLEEP.SYNCS 0x989680 ;  /* 0x009896800000995d */ /* 0x008fea0003900000 */
[----:B------:R-:W3:Y:S02]  /*11170*/  @!P1 SYNCS.PHASECHK.TRANS64 P1, [R3+URZ+0x64448], R2 ;  /* 0x06444802030095a7 */ /* 0x000ee4000802007f */
[----:B---3--:R-:W-:Y:S05]  /*11180*/  @!P1 BRA `(.L_x_17) ;  /* 0xfffffffc00ec9947 */ /* 0x008fea000383ffff */
[----:B------:R-:W-:Y:S05]  /*11190*/  BRA `(.L_x_163) ;  /* 0xfffffefc00587947 */ /* 0x000fea000383ffff */
.L_x_22:
[----:B-1----:R-:W-:-:S04]  /*111a0*/  IMAD.U32 R2, RZ, RZ, UR14 ;  /* 0x0000000eff027e24 */ /* 0x002fc8000f8e00ff */
[----:B------:R1:W2:Y:S03]  /*111b0*/  SYNCS.PHASECHK.TRANS64.TRYWAIT P1, [R2+URZ+0x64400], R0 ;  /* 0x06440000020075a7 */ /* 0x0002a6000802017f */
[----:B--2---:R-:W-:Y:S05]  /*111c0*/  @!P1 NANOSLEEP.SYNCS 0x989680 ;  /* 0x009896800000995d */ /* 0x004fea0003900000 */
[----:B------:R-:W2:Y:S02]  /*111d0*/  @!P1 SYNCS.PHASECHK.TRANS64 P1, [R2+URZ+0x64400], R0 ;  /* 0x06440000020095a7 */ /* 0x000ea4000802007f */
[----:B--2---:R-:W-:Y:S05]  /*111e0*/  @!P1 BRA `(.L_x_22) ;  /* 0xfffffffc00ec9947 */ /* 0x004fea000383ffff */
[----:B------:R-:W-:Y:S05]  /*111f0*/  BRA `(.L_x_164) ;  /* 0xffffff1000407947 */ /* 0x000fea000383ffff */
.L_x_24:
[----:B-1----:R-:W-:-:S04]  /*11200*/  IMAD.U32 R2, RZ, RZ, UR16 ;  /* 0x00000010ff027e24 */ /* 0x002fc8000f8e00ff */
[----:B------:R1:W2:Y:S03]  /*11210*/  SYNCS.PHASECHK.TRANS64.TRYWAIT P1, [R2+URZ+0x64400], R0 ;  /* 0x06440000020075a7 */ /* 0x0002a6000802017f */
[----:B--2---:R-:W-:Y:S05]  /*11220*/  @!P1 NANOSLEEP.SYNCS 0x989680 ;  /* 0x009896800000995d */ /* 0x004fea0003900000 */
[----:B------:R-:W2:Y:S02]  /*11230*/  @!P1 SYNCS.PHASECHK.TRANS64 P1, [R2+URZ+0x64400], R0 ;  /* 0x06440000020095a7 */ /* 0x000ea4000802007f */
[----:B--2---:R-:W-:Y:S05]  /*11240*/  @!P1 BRA `(.L_x_24) ;  /* 0xfffffffc00ec9947 */ /* 0x004fea000383ffff */
[----:B------:R-:W-:Y:S05]  /*11250*/  BRA `(.L_x_165) ;  /* 0xffffff1800407947 */ /* 0x000fea000383ffff */
.L_x_25:
[----:B-1----:R-:W-:-:S04]  /*11260*/  IMAD.U32 R0, RZ, RZ, UR15 ;  /* 0x0000000fff007e24 */ /* 0x002fc8000f8e00ff */
[----:B------:R1:W2:Y:S03]  /*11270*/  SYNCS.PHASECHK.TRANS64.TRYWAIT P1, [R0+URZ], R2 ;  /* 0x00000002000075a7 */ /* 0x0002a6000802017f */
[----:B--2---:R-:W-:Y:S05]  /*11280*/  @!P1 NANOSLEEP.SYNCS 0x989680 ;  /* 0x009896800000995d */ /* 0x004fea0003900000 */
[----:B------:R-:W2:Y:S02]  /*11290*/  @!P1 SYNCS.PHASECHK.TRANS64 P1, [R0+URZ], R2 ;  /* 0x00000002000095a7 */ /* 0x000ea4000802007f */
[----:B--2---:R-:W-:Y:S05]  /*112a0*/  @!P1 BRA `(.L_x_25) ;  /* 0xfffffffc00ec9947 */ /* 0x004fea000383ffff */
[----:B------:R-:W-:Y:S05]  /*112b0*/  BRA `(.L_x_166) ;  /* 0xffffff2800087947 */ /* 0x000fea000383ffff */
.L_x_27:
[----:B-1----:R-:W-:-:S04]  /*112c0*/  IMAD.U32 R9, RZ, RZ, UR14 ;  /* 0x0000000eff097e24 */ /* 0x002fc8000f8e00ff */
[----:B------:R1:W2:Y:S03]  /*112d0*/  SYNCS.PHASECHK.TRANS64.TRYWAIT P1, [R9+URZ+0x644a0], R8 ;  /* 0x0644a008090075a7 */ /* 0x0002a6000802017f */
[----:B--2---:R-:W-:Y:S05]  /*112e0*/  @!P1 NANOSLEEP.SYNCS 0x989680 ;  /* 0x009896800000995d */ /* 0x004fea0003900000 */
[----:B------:R-:W2:Y:S02]  /*112f0*/  @!P1 SYNCS.PHASECHK.TRANS64 P1, [R9+URZ+0x644a0], R8 ;  /* 0x0644a008090095a7 */ /* 0x000ea4000802007f */
[----:B--2---:R-:W-:Y:S05]  /*11300*/  @!P1 BRA `(.L_x_27) ;  /* 0xfffffffc00ec9947 */ /* 0x004fea000383ffff */
[----:B------:R-:W-:Y:S05]  /*11310*/  BRA `(.L_x_26) ;  /* 0xffffff4400807947 */ /* 0x000fea000383ffff */
.L_x_31:
[----:B---3--:R-:W-:-:S04]  /*11320*/  IMAD.U32 R2, RZ, RZ, UR14 ;  /* 0x0000000eff027e24 */ /* 0x008fc8000f8e00ff */
[----:B------:R3:W4:Y:S03]  /*11330*/  SYNCS.PHASECHK.TRANS64.TRYWAIT P1, [R2+URZ+0x64490], R0 ;  /* 0x06449000020075a7 */ /* 0x000726000802017f */
[----:B----4-:R-:W-:Y:S05]  /*11340*/  @!P1 NANOSLEEP.SYNCS 0x989680 ;  /* 0x009896800000995d */ /* 0x010fea0003900000 */
[----:B------:R-:W4:Y:S02]  /*11350*/  @!P1 SYNCS.PHASECHK.TRANS64 P1, [R2+URZ+0x64490], R0 ;  /* 0x06449000020095a7 */ /* 0x000f24000802007f */
[----:B----4-:R-:W-:Y:S05]  /*11360*/  @!P1 BRA `(.L_x_31) ;  /* 0xfffffffc00ec9947 */ /* 0x010fea000383ffff */
[----:B------:R-:W-:Y:S05]  /*11370*/  BRA `(.L_x_167) ;  /* 0xffffff4c00ac7947 */ /* 0x000fea000383ffff */
.L_x_34:
[----:B--2---:R-:W-:-:S04]  /*11380*/  IMAD.U32 R2, RZ, RZ, UR14 ;  /* 0x0000000eff027e24 */ /* 0x004fc8000f8e00ff */
[----:B------:R2:W3:Y:S03]  /*11390*/  SYNCS.PHASECHK.TRANS64.TRYWAIT P1, [R2+URZ], R0 ;  /* 0x00000000020075a7 */ /* 0x0004e6000802017f */
[----:B---3--:R-:W-:Y:S05]  /*113a0*/  @!P1 NANOSLEEP.SYNCS 0x989680 ;  /* 0x009896800000995d */ /* 0x008fea0003900000 */
[----:B------:R-:W3:Y:S02]  /*113b0*/  @!P1 SYNCS.PHASECHK.TRANS64 P1, [R2+URZ], R0 ;  /* 0x00000000020095a7 */ /* 0x000ee4000802007f */
[----:B---3--:R-:W-:Y:S05]  /*113c0*/  @!P1 BRA `(.L_x_34) ;  /* 0xfffffffc00ec9947 */ /* 0x008fea000383ffff */
[----:B------:R-:W-:Y:S05]  /*113d0*/  BRA `(.L_x_168) ;  /* 0xffffff4c00bc7947 */ /* 0x000fea000383ffff */
.L_x_36:
[----:B--2---:R-:W-:-:S04]  /*113e0*/  IMAD.U32 R2, RZ, RZ, UR18 ;  /* 0x00000012ff027e24 */ /* 0x004fc8000f8e00ff */
[----:B------:R2:W3:Y:S03]  /*113f0*/  SYNCS.PHASECHK.TRANS64.TRYWAIT P2, [R2+URZ+0x64490], R0 ;  /* 0x06449000020075a7 */ /* 0x0004e6000804017f */
[----:B---3--:R-:W-:Y:S05]  /*11400*/  @!P2 NANOSLEEP.SYNCS 0x989680 ;  /* 0x009896800000a95d */ /* 0x008fea0003900000 */
[----:B------:R-:W3:Y:S02]  /*11410*/  @!P2 SYNCS.PHASECHK.TRANS64 P2, [R2+URZ+0x64490], R0 ;  /* 0x064490000200a5a7 */ /* 0x000ee4000804007f */
[----:B---3--:R-:W-:Y:S05]  /*11420*/  @!P2 BRA `(.L_x_36) ;  /* 0xfffffffc00eca947 */ /* 0x008fea000383ffff */
[----:B------:R-:W-:Y:S05]  /*11430*/  BRA `(.L_x_169) ;  /* 0xffffff5800cc7947 */ /* 0x000fea000383ffff */
.L_x_48:
[----:B--2---:R-:W-:-:S04]  /*11440*/  IMAD.U32 R3, RZ, RZ, UR4 ;  /* 0x00000004ff037e24 */ /* 0x004fc8000f8e00ff */
[----:B------:R2:W3:Y:S03]  /*11450*/  SYNCS.PHASECHK.TRANS64.TRYWAIT P0, [R3+URZ+0x64490], R0 ;  /* 0x06449000030075a7 */ /* 0x0004e6000800017f */
[----:B---3--:R-:W-:Y:S05]  /*11460*/  @!P0 NANOSLEEP.SYNCS 0x989680 ;  /* 0x009896800000895d */ /* 0x008fea0003900000 */
[----:B------:R-:W3:Y:S02]  /*11470*/  @!P0 SYNCS.PHASECHK.TRANS64 P0, [R3+URZ+0x64490], R0 ;  /* 0x06449000030085a7 */ /* 0x000ee4000800007f */
[----:B---3--:R-:W-:Y:S05]  /*11480*/  @!P0 BRA `(.L_x_48) ;  /* 0xfffffffc00ec8947 */ /* 0x008fea000383ffff */
[----:B------:R-:W-:Y:S05]  /*11490*/  BRA `(.L_x_170) ;  /* 0xffffff7c00207947 */ /* 0x000fea000383ffff */
.L_x_50:
[----:B--2---:R-:W-:-:S04]  /*114a0*/  IMAD.U32 R2, RZ, RZ, UR6 ;  /* 0x00000006ff027e24 */ /* 0x004fc8000f8e00ff */
[----:B------:R2:W3:Y:S03]  /*114b0*/  SYNCS.PHASECHK.TRANS64.TRYWAIT P0, [R2+URZ+0x64490], R0 ;  /* 0x06449000020075a7 */ /* 0x0004e6000800017f */
[----:B---3--:R-:W-:Y:S05]  /*114c0*/  @!P0 NANOSLEEP.SYNCS 0x989680 ;  /* 0x009896800000895d */ /* 0x008fea0003900000 */
[----:B------:R-:W3:Y:S02]  /*114d0*/  @!P0 SYNCS.PHASECHK.TRANS64 P0, [R2+URZ+0x64490], R0 ;  /* 0x06449000020085a7 */ /* 0x000ee4000800007f */
[----:B---3--:R-:W-:Y:S05]  /*114e0*/  @!P0 BRA `(.L_x_50) ;  /* 0xfffffffc00ec8947 */ /* 0x008fea000383ffff */
[----:B------:R-:W-:Y:S05]  /*114f0*/  BRA `(.L_x_171) ;  /* 0xffffff7c00387947 */ /* 0x000fea000383ffff */
.L_x_51:
[----:B--2---:R-:W-:-:S04]  /*11500*/  IMAD.U32 R2, RZ, RZ, UR4 ;  /* 0x00000004ff027e24 */ /* 0x004fc8000f8e00ff */
[----:B------:R2:W3:Y:S03]  /*11510*/  SYNCS.PHASECHK.TRANS64.TRYWAIT P0, [R2+URZ+0x644a0], R0 ;  /* 0x0644a000020075a7 */ /* 0x0004e6000800017f */
[----:B---3--:R-:W-:Y:S05]  /*11520*/  @!P0 NANOSLEEP.SYNCS 0x989680 ;  /* 0x009896800000895d */ /* 0x008fea0003900000 */
[----:B------:R-:W3:Y:S02]  /*11530*/  @!P0 SYNCS.PHASECHK.TRANS64 P0, [R2+URZ+0x644a0], R0 ;  /* 0x0644a000020085a7 */ /* 0x000ee4000800007f */
[----:B---3--:R-:W-:Y:S05]  /*11540*/  @!P0 BRA `(.L_x_51) ;  /* 0xfffffffc00ec8947 */ /* 0x008fea000383ffff */
[----:B------:R-:W-:Y:S05]  /*11550*/  BRA `(.L_x_172) ;  /* 0xffffff7c00387947 */ /* 0x000fea000383ffff */
.L_x_95:
[----:B-1----:R-:W-:-:S04]  /*11560*/  IMAD.U32 R2, RZ, RZ, UR8 ;  /* 0x00000008ff027e24 */ /* 0x002fc8000f8e00ff */
[----:B------:R1:W2:Y:S03]  /*11570*/  SYNCS.PHASECHK.TRANS64.TRYWAIT P1, [R2+URZ+0x64480], R3 ;  /* 0x06448003020075a7 */ /* 0x0002a6000802017f */
[----:B--2---:R-:W-:Y:S05]  /*11580*/  @!P1 NANOSLEEP.SYNCS 0x989680 ;  /* 0x009896800000995d */ /* 0x004fea0003900000 */
[----:B------:R-:W2:Y:S02]  /*11590*/  @!P1 SYNCS.PHASECHK.TRANS64 P1, [R2+URZ+0x64480], R3 ;  /* 0x06448003020095a7 */ /* 0x000ea4000802007f */
[----:B--2---:R-:W-:Y:S05]  /*115a0*/  @!P1 BRA `(.L_x_95) ;  /* 0xfffffffc00ec9947 */ /* 0x004fea000383ffff */
[----:B------:R-:W-:Y:S05]  /*115b0*/  BRA `(.L_x_173) ;  /* 0xffffffb400a87947 */ /* 0x000fea000383ffff */
.L_x_110:
[----:B--2---:R2:W3:Y:S02]  /*115c0*/  SYNCS.PHASECHK.TRANS64.TRYWAIT P0, [R5+URZ+0x64460], R4 ;  /* 0x06446004050075a7 */ /* 0x0044e4000800017f */
[----:B---3--:R-:W-:Y:S05]  /*115d0*/  @!P0 NANOSLEEP.SYNCS 0x989680 ;  /* 0x009896800000895d */ /* 0x008fea0003900000 */
[----:B------:R-:W3:Y:S02]  /*115e0*/  @!P0 SYNCS.PHASECHK.TRANS64 P0, [R5+URZ+0x64460], R4 ;  /* 0x06446004050085a7 */ /* 0x000ee4000800007f */
[----:B---3--:R-:W-:Y:S05]  /*115f0*/  @!P0 BRA `(.L_x_110) ;  /* 0xfffffffc00f08947 */ /* 0x008fea000383ffff */
[----:B------:R-:W-:Y:S05]  /*11600*/  BRA `(.L_x_174) ;  /* 0xffffffd400747947 */ /* 0x000fea000383ffff */
.L_x_115:
[----:B-1----:R1:W2:Y:S02]  /*11610*/  SYNCS.PHASECHK.TRANS64.TRYWAIT P0, [R7+URZ+0x64420], R4 ;  /* 0x06442004070075a7 */ /* 0x0022a4000800017f */
[----:B--2---:R-:W-:Y:S05]  /*11620*/  @!P0 NANOSLEEP.SYNCS 0x989680 ;  /* 0x009896800000895d */ /* 0x004fea0003900000 */
[----:B------:R-:W2:Y:S02]  /*11630*/  @!P0 SYNCS.PHASECHK.TRANS64 P0, [R7+URZ+0x64420], R4 ;  /* 0x06442004070085a7 */ /* 0x000ea4000800007f */
[----:B--2---:R-:W-:Y:S05]  /*11640*/  @!P0 BRA `(.L_x_115) ;  /* 0xfffffffc00f08947 */ /* 0x004fea000383ffff */
[----:B------:R-:W-:Y:S05]  /*11650*/  BRA `(.L_x_175) ;  /* 0xffffffd8003c7947 */ /* 0x000fea000383ffff */
.L_x_122:
[----:B-1----:R1:W2:Y:S02]  /*11660*/  SYNCS.PHASECHK.TRANS64.TRYWAIT P0, [R6+URZ+0x64460], R7 ;  /* 0x06446007060075a7 */ /* 0x0022a4000800017f */
[----:B--2---:R-:W-:Y:S05]  /*11670*/  @!P0 NANOSLEEP.SYNCS 0x989680 ;  /* 0x009896800000895d */ /* 0x004fea0003900000 */
[----:B------:R-:W2:Y:S02]  /*11680*/  @!P0 SYNCS.PHASECHK.TRANS64 P0, [R6+URZ+0x64460], R7 ;  /* 0x06446007060085a7 */ /* 0x000ea4000800007f */
[----:B--2---:R-:W-:Y:S05]  /*11690*/  @!P0 BRA `(.L_x_122) ;  /* 0xfffffffc00f08947 */ /* 0x004fea000383ffff */
[----:B------:R-:W-:Y:S05]  /*116a0*/  BRA `(.L_x_176) ;  /* 0xffffffdc00687947 */ /* 0x000fea000383ffff */
.L_x_127:
[----:B-1----:R1:W2:Y:S02]  /*116b0*/  SYNCS.PHASECHK.TRANS64.TRYWAIT P0, [R7+URZ+0x64460], R8 ;  /* 0x06446008070075a7 */ /* 0x0022a4000800017f */
[----:B--2---:R-:W-:Y:S05]  /*116c0*/  @!P0 NANOSLEEP.SYNCS 0x989680 ;  /* 0x009896800000895d */ /* 0x004fea0003900000 */
[----:B------:R-:W2:Y:S02]  /*116d0*/  @!P0 SYNCS.PHASECHK.TRANS64 P0, [R7+URZ+0x64460], R8 ;  /* 0x06446008070085a7 */ /* 0x000ea4000800007f */
[----:B--2---:R-:W-:Y:S05]  /*116e0*/  @!P0 BRA `(.L_x_127) ;  /* 0xfffffffc00f08947 */ /* 0x004fea000383ffff */
[----:B------:R-:W-:Y:S05]  /*116f0*/  BRA `(.L_x_177) ;  /* 0xffffffe000447947 */ /* 0x000fea000383ffff */
.L_x_132:
[----:B-1----:R1:W2:Y:S02]  /*11700*/  SYNCS.PHASECHK.TRANS64.TRYWAIT P0, [R7+URZ+0x64420], R8 ;  /* 0x06442008070075a7 */ /* 0x0022a4000800017f */
[----:B--2---:R-:W-:Y:S05]  /*11710*/  @!P0 NANOSLEEP.SYNCS 0x989680 ;  /* 0x009896800000895d */ /* 0x004fea0003900000 */
[----:B------:R-:W2:Y:S02]  /*11720*/  @!P0 SYNCS.PHASECHK.TRANS64 P0, [R7+URZ+0x64420], R8 ;  /* 0x06442008070085a7 */ /* 0x000ea4000800007f */
[----:B--2---:R-:W-:Y:S05]  /*11730*/  @!P0 BRA `(.L_x_132) ;  /* 0xfffffffc00f08947 */ /* 0x004fea000383ffff */
[----:B------:R-:W-:Y:S05]  /*11740*/  BRA `(.L_x_178) ;  /* 0xffffffe400347947 */ /* 0x000fea000383ffff */
.L_x_139:
[----:B-1----:R1:W2:Y:S02]  /*11750*/  SYNCS.PHASECHK.TRANS64.TRYWAIT P0, [R7+URZ+0x64460], R6 ;  /* 0x06446006070075a7 */ /* 0x0022a4000800017f */
[----:B--2---:R-:W-:Y:S05]  /*11760*/  @!P0 NANOSLEEP.SYNCS 0x989680 ;  /* 0x009896800000895d */ /* 0x004fea0003900000 */
[----:B------:R-:W2:Y:S02]  /*11770*/  @!P0 SYNCS.PHASECHK.TRANS64 P0, [R7+URZ+0x64460], R6 ;  /* 0x06446006070085a7 */ /* 0x000ea4000800007f */
[----:B--2---:R-:W-:Y:S05]  /*11780*/  @!P0 BRA `(.L_x_139) ;  /* 0xfffffffc00f08947 */ /* 0x004fea000383ffff */
[----:B------:R-:W-:Y:S05]  /*11790*/  BRA `(.L_x_179) ;  /* 0xffffffe800707947 */ /* 0x000fea000383ffff */
.L_x_149:
[----:B-1----:R1:W2:Y:S02]  /*117a0*/  SYNCS.PHASECHK.TRANS64.TRYWAIT P4, [R8+URZ+0x64420], R7 ;  /* 0x06442007080075a7 */ /* 0x0022a4000808017f */
[----:B--2---:R-:W-:Y:S05]  /*117b0*/  @!P4 NANOSLEEP.SYNCS 0x989680 ;  /* 0x009896800000c95d */ /* 0x004fea0003900000 */
[----:B------:R-:W2:Y:S02]  /*117c0*/  @!P4 SYNCS.PHASECHK.TRANS64 P4, [R8+URZ+0x64420], R7 ;  /* 0x064420070800c5a7 */ /* 0x000ea4000808007f */
[----:B--2---:R-:W-:Y:S05]  /*117d0*/  @!P4 BRA `(.L_x_149) ;  /* 0xfffffffc00f0c947 */ /* 0x004fea000383ffff */
[----:B------:R-:W-:Y:S05]  /*117e0*/  BRA `(.L_x_180) ;  /* 0xffffffec00ac7947 */ /* 0x000fea000383ffff */
.L_x_156:
[----:B-1----:R1:W2:Y:S02]  /*117f0*/  SYNCS.PHASECHK.TRANS64.TRYWAIT P4, [R8+URZ+0x64420], R9 ;  /* 0x06442009080075a7 */ /* 0x0022a4000808017f */
[----:B--2---:R-:W-:Y:S05]  /*11800*/  @!P4 NANOSLEEP.SYNCS 0x989680 ;  /* 0x009896800000c95d */ /* 0x004fea0003900000 */
[----:B------:R-:W2:Y:S02]  /*11810*/  @!P4 SYNCS.PHASECHK.TRANS64 P4, [R8+URZ+0x64420], R9 ;  /* 0x064420090800c5a7 */ /* 0x000ea4000808007f */
[----:B--2---:R-:W-:Y:S05]  /*11820*/  @!P4 BRA `(.L_x_156) ;  /* 0xfffffffc00f0c947 */ /* 0x004fea000383ffff */
[----:B------:R-:W-:Y:S05]  /*11830*/  BRA `(.L_x_181) ;  /* 0xfffffff000e87947 */ /* 0x000fea000383ffff */
.L_x_182:
[----:B------:R-:W-:-:S00]  /*11840*/  BRA `(.L_x_182) ;  /* 0xfffffffc00fc7947 */ /* 0x000fc0000383ffff */
[----:B------:R-:W-:-:S00]  /*11850*/  NOP ;  /* 0x0000000000007918 */ /* 0x000fc00000000000 */
        /* <DEDUP_REMOVED lines=10> */
.L_x_183:


//--------------------- .nv.global.init           --------------------------
	.section	.nv.global.init,"aw",@progbits
.nv.global.init:
	.type		$str$24,@object
	.size		$str$24,($str$25 - $str$24)
$str$24:
        /*0000*/ 	.byte	0x28, 0x61, 0x64, 0x64, 0x72, 0x65, 0x73, 0x73, 0x20, 0x26, 0x20, 0x6d, 0x61, 0x73, 0x6b, 0x29
        /*0010*/ 	.byte	0x20, 0x3d, 0x3d, 0x20, 0x30, 0x00
	.type		$str$25,@object
	.size		$str$25,(__unnamed_1 - $str$25)
$str$25:
        /*0016*/ 	.byte	0x2f, 0x74, 0x6d, 0x70, 0x2f, 0x63, 0x75, 0x74, 0x6c, 0x61, 0x73, 0x73, 0x5f, 0x73, 0x77, 0x65
        /*0026*/ 	.byte	0x65, 0x70, 0x5f, 0x73, 0x72, 0x63, 0x2f, 0x69, 0x6e, 0x63, 0x6c, 0x75, 0x64, 0x65, 0x2f, 0x63
        /*0036*/ 	.byte	0x75, 0x74, 0x65, 0x2f, 0x70, 0x6f, 0x69, 0x6e, 0x74, 0x65, 0x72, 0x5f, 0x66, 0x6c, 0x61, 0x67
        /*0046*/ 	.byte	0x67, 0x65, 0x64, 0x2e, 0x68, 0x70, 0x70, 0x00
	.type		__unnamed_1,@object
	.size		__unnamed_1,(__unnamed_2 - __unnamed_1)
__unnamed_1:
        /* <DEDUP_REMOVED lines=28> */
        /*020e*/ 	.byte	0x3e, 0x3e, 0x3e, 0x3e, 0x3e, 0x5d, 0x00
	.type		__unnamed_2,@object
	.size		__unnamed_2,(.L_1 - __unnamed_2)
__unnamed_2:
        /* <DEDUP_REMOVED lines=29> */
.L_1:


//--------------------- .nv.shared._ZN7cutlass13device_kernelINS_4fmha6kernel28FmhaKernelTmaWarpSpecializedINS1_10collective33FmhaBwdMainloopTmaWarpSpecializedINS_6half_tEfN4cute5tupleIJNS7_1CILi64EEENS9_ILi128EEENS9_ILi256EEEEEENS4_16FusionBwdAdapterINS4_12CausalFusionEEEJEEENS4_17FmhaBwdEpilogueKVIS6_fNS8_IJSA_SC_SA_EEEEENS2_23TileSchedulerBwdAdapterINS2_23IndividualTileSchedulerEEEJEEEEEvNT_6ParamsE --------------------------
	.section	.nv.shared._ZN7cutlass13device_kernelINS_4fmha6kernel28FmhaKernelTmaWarpSpecializedINS1_10collective33FmhaBwdMainloopTmaWarpSpecializedINS_6half_tEfN4cute5tupleIJNS7_1CILi64EEENS9_ILi128EEENS9_ILi256EEEEEENS4_16FusionBwdAdapterINS4_12CausalFusionEEEJEEENS4_17FmhaBwdEpilogueKVIS6_fNS8_IJSA_SC_SA_EEEEENS2_23TileSchedulerBwdAdapterINS2_23IndividualTileSchedulerEEEJEEEEEvNT_6ParamsE,"aw",@nobits
	.sectionflags	@""
	.align	16
	.zero		1024


//--------------------- .nv.shared.reserved.0     --------------------------
	.section	.nv.shared.reserved.0,"aw",@nobits
	.weak		__nv_reservedSMEM_offset_0_alias
	.size		__nv_reservedSMEM_offset_0_alias, 0, 0
	.other		__nv_reservedSMEM_offset_0_alias,@"STO_CUDA_RESERVED_SHARED STV_DEFAULT"
__nv_reservedSMEM_offset_0_alias:
	.zero		0


//--------------------- .nv.global                --------------------------
	.section	.nv.global,"aw",@nobits
.nv.global:
	.type		_ZN39_INTERNAL_44db02c5_4_k_cu_5446c455_40864cute1_E,@object
	.size		_ZN39_INTERNAL_44db02c5_4_k_cu_5446c455_40864cute1_E,(_ZN39_INTERNAL_44db02c5_4_k_cu_5446c455_40864cuda3std3__45__cpo6cbeginE - _ZN39_INTERNAL_44db02c5_4_k_cu_5446c455_40864cute1_E)
_ZN39_INTERNAL_44db02c5_4_k_cu_5446c455_40864cute1_E:
	.zero		1
	.type		_ZN39_INTERNAL_44db02c5_4_k_cu_5446c455_40864cuda3std3__45__cpo6cbeginE,@object
	.size		_ZN39_INTERNAL_44db02c5_4_k_cu_5446c455_40864cuda3std3__45__cpo6cbeginE,(_ZN39_INTERNAL_44db02c5_4_k_cu_5446c455_40864cuda3std3__48in_placeE - _ZN39_INTERNAL_44db02c5_4_k_cu_5446c455_40864cuda3std3__45__cpo6cbeginE)
_ZN39_INTERNAL_44db02c5_4_k_cu_5446c455_40864cuda3std3__45__cpo6cbeginE:
	.zero		1
	.type		_ZN39_INTERNAL_44db02c5_4_k_cu_5446c455_40864cuda3std3__48in_placeE,@object
	.size		_ZN39_INTERNAL_44db02c5_4_k_cu_5446c455_40864cuda3std3__48in_placeE,(_ZN39_INTERNAL_44db02c5_4_k_cu_5446c455_40864cuda3std6ranges3__45__cpo9iter_moveE - _ZN39_INTERNAL_44db02c5_4_k_cu_5446c455_40864cuda3std3__48in_placeE)
_ZN39_INTERNAL_44db02c5_4_k_cu_5446c455_40864cuda3std3__48in_placeE:
	.zero		1
	.type		_ZN39_INTERNAL_44db02c5_4_k_cu_5446c455_40864cuda3std6ranges3__45__cpo9iter_moveE,@object
	.size		_ZN39_INTERNAL_44db02c5_4_k_cu_5446c455_40864cuda3std6ranges3__45__cpo9iter_moveE,(_ZN39_INTERNAL_44db02c5_4_k_cu_5446c455_40864cuda3std3__45__cpo5beginE - _ZN39_INTERNAL_44db02c5_4_k_cu_5446c455_40864cuda3std6ranges3__45__cpo9iter_moveE)
_ZN39_INTERNAL_44db02c5_4_k_cu_5446c455_40864cuda3std6ranges3__45__cpo9iter_moveE:
	.zero		1
	.type		_ZN39_INTERNAL_44db02c5_4_k_cu_5446c455_40864cuda3std3__45__cpo5beginE,@object
	.size		_ZN39_INTERNAL_44db02c5_4_k_cu_5446c455_40864cuda3std3__45__cpo5beginE,(_ZN39_INTERNAL_44db02c5_4_k_cu_5446c455_40864cuda3std3__441_GLOBAL__N__44db02c5_4_k_cu_5446c455_40866ignoreE - _ZN39_INTERNAL_44db02c5_4_k_cu_5446c455_40864cuda3std3__45__cpo5beginE)
_ZN39_INTERNAL_44db02c5_4_k_cu_5446c455_40864cuda3std3__45__cpo5beginE:
	.zero		1
	.type		_ZN39_INTERNAL_44db02c5_4_k_cu_5446c455_40864cuda3std3__441_GLOBAL__N__44db02c5_4_k_cu_5446c455_40866ignoreE,@object
	.size		_ZN39_INTERNAL_44db02c5_4_k_cu_5446c455_40864cuda3std3__441_GLOBAL__N__44db02c5_4_k_cu_5446c455_40866ignoreE,(_ZN39_INTERNAL_44db02c5_4_k_cu_5446c455_40864cute7productE - _ZN39_INTERNAL_44db02c5_4_k_cu_5446c455_40864cuda3std3__441_GLOBAL__N__44db02c5_4_k_cu_5446c455_40866ignoreE)
_ZN39_INTERNAL_44db02c5_4_k_cu_5446c455_40864cuda3std3__441_GLOBAL__N__44db02c5_4_k_cu_5446c455_40866ignoreE:
	.zero		1
	.type		_ZN39_INTERNAL_44db02c5_4_k_cu_5446c455_40864cute7productE,@object
	.size		_ZN39_INTERNAL_44db02c5_4_k_cu_5446c455_40864cute7productE,(_ZN39_INTERNAL_44db02c5_4_k_cu_5446c455_40864cuda3std3__45__cpo3endE - _ZN39_INTERNAL_44db02c5_4_k_cu_5446c455_40864cute7productE)
_ZN39_INTERNAL_44db02c5_4_k_cu_5446c455_40864cute7productE:
	.zero		1
	.type		_ZN39_INTERNAL_44db02c5_4_k_cu_5446c455_40864cuda3std3__45__cpo3endE,@object
	.size		_ZN39_INTERNAL_44db02c5_4_k_cu_5446c455_40864cuda3std3__45__cpo3endE,(_ZN39_INTERNAL_44db02c5_4_k_cu_5446c455_40864cuda3std3__419piecewise_constructE - _ZN39_INTERNAL_44db02c5_4_k_cu_5446c455_40864cuda3std3__45__cpo3endE)
_ZN39_INTERNAL_44db02c5_4_k_cu_5446c455_40864cuda3std3__45__cpo3endE:
	.zero		1
	.type		_ZN39_INTERNAL_44db02c5_4_k_cu_5446c455_40864cuda3std3__419piecewise_constructE,@object
	.size		_ZN39_INTERNAL_44db02c5_4_k_cu_5446c455_40864cuda3std3__419piecewise_constructE,(_ZN39_INTERNAL_44db02c5_4_k_cu_5446c455_40864cuda3std3__45__cpo4cendE - _ZN39_INTERNAL_44db02c5_4_k_cu_5446c455_40864cuda3std3__419piecewise_constructE)
_ZN39_INTERNAL_44db02c5_4_k_cu_5446c455_40864cuda3std3__419piecewise_constructE:
	.zero		1
	.type		_ZN39_INTERNAL_44db02c5_4_k_cu_5446c455_40864cuda3std3__45__cpo4cendE,@object
	.size		_ZN39_INTERNAL_44db02c5_4_k_cu_5446c455_40864cuda3std3__45__cpo4cendE,(_ZN39_INTERNAL_44db02c5_4_k_cu_5446c455_40864cuda3std6ranges3__45__cpo4swapE - _ZN39_INTERNAL_44db02c5_4_k_cu_5446c455_40864cuda3std3__45__cpo4cendE)
_ZN39_INTERNAL_44db02c5_4_k_cu_5446c455_40864cuda3std3__45__cpo4cendE:
	.zero		1
	.type		_ZN39_INTERNAL_44db02c5_4_k_cu_5446c455_40864cuda3std6ranges3__45__cpo4swapE,@object
	.size		_ZN39_INTERNAL_44db02c5_4_k_cu_5446c455_40864cuda3std6ranges3__45__cpo4swapE,(.L_9 - _ZN39_INTERNAL_44db02c5_4_k_cu_5446c455_40864cuda3std6ranges3__45__cpo4swapE)
_ZN39_INTERNAL_44db02c5_4_k_cu_5446c455_40864cuda3std6ranges3__45__cpo4swapE:
	.zero		1
.L_9:


//--------------------- .nv.constant0._ZN7cutlass13device_kernelINS_4fmha6kernel28FmhaKernelTmaWarpSpecializedINS1_10collective33FmhaBwdMainloopTmaWarpSpecializedINS_6half_tEfN4cute5tupleIJNS7_1CILi64EEENS9_ILi128EEENS9_ILi256EEEEEENS4_16FusionBwdAdapterINS4_12CausalFusionEEEJEEENS4_17FmhaBwdEpilogueKVIS6_fNS8_IJSA_SC_SA_EEEEENS2_23TileSchedulerBwdAdapterINS2_23IndividualTileSchedulerEEEJEEEEEvNT_6ParamsE --------------------------
	.section	.nv.constant0._ZN7cutlass13device_kernelINS_4fmha6kernel28FmhaKernelTmaWarpSpecializedINS1_10collective33FmhaBwdMainloopTmaWarpSpecializedINS_6half_tEfN4cute5tupleIJNS7_1CILi64EEENS9_ILi128EEENS9_ILi256EEEEEENS4_16FusionBwdAdapterINS4_12CausalFusionEEEJEEENS4_17FmhaBwdEpilogueKVIS6_fNS8_IJSA_SC_SA_EEEEENS2_23TileSchedulerBwdAdapterINS2_23IndividualTileSchedulerEEEJEEEEEvNT_6ParamsE,"a",@progbits
	.sectionflags	@""
	.align	4
.nv.constant0._ZN7cutlass13device_kernelINS_4fmha6kernel28FmhaKernelTmaWarpSpecializedINS1_10collective33FmhaBwdMainloopTmaWarpSpecializedINS_6half_tEfN4cute5tupleIJNS7_1CILi64EEENS9_ILi128EEENS9_ILi256EEEEEENS4_16FusionBwdAdapterINS4_12CausalFusionEEEJEEENS4_17FmhaBwdEpilogueKVIS6_fNS8_IJSA_SC_SA_EEEEENS2_23TileSchedulerBwdAdapterINS2_23IndividualTileSchedulerEEEJEEEEEvNT_6ParamsE:
	.zero		4352


//--------------------- SYMBOLS --------------------------

	.type		.nv.reservedSmem.offset0,@object
	.size		.nv.reservedSmem.offset0,0x4
	.type		__assertfail,@function
